def matmul_kernel(
    a_ptr,
    b_ptr,
    c_ptr,
    M,
    N,
    K,
    stride_am,
    stride_ak,
    stride_bk,
    stride_bn,
    stride_cm,
    stride_cn,
    BLOCK_M: tl.constexpr,
    BLOCK_N: tl.constexpr,
    BLOCK_K: tl.constexpr,
    GROUP_M: tl.constexpr,
):
    pid = tl.program_id(axis=0)
    num_pid_m = tl.cdiv(M, BLOCK_M)
    num_pid_n = tl.cdiv(N, BLOCK_N)
    num_pid_in_group = GROUP_M * num_pid_n
    group_id = pid // num_pid_in_group
    first_pid_m = group_id * GROUP_M
    group_size_m = min(num_pid_m - first_pid_m, GROUP_M)
    pid_m = first_pid_m + ((pid % num_pid_in_group) % group_size_m)
    pid_n = (pid % num_pid_in_group) // group_size_m

    offs_am = (pid_m * BLOCK_M + tl.arange(0, BLOCK_M)) % M
    offs_bn = (pid_n * BLOCK_N + tl.arange(0, BLOCK_N)) % N
    offs_k = tl.arange(0, BLOCK_K)
    a_ptrs = a_ptr + offs_am[:, None] * stride_am + offs_k[None, :] * stride_ak
    b_ptrs = b_ptr + offs_k[:, None] * stride_bk + offs_bn[None, :] * stride_bn

    acc = tl.zeros((BLOCK_M, BLOCK_N), dtype=tl.float32)
    for kk in range(0, tl.cdiv(K, BLOCK_K)):
        a = tl.load(a_ptrs, mask=offs_k[None, :] < K - kk * BLOCK_K, other=0.0)
        b = tl.load(b_ptrs, mask=offs_k[:, None] < K - kk * BLOCK_K, other=0.0)
        acc = tl.dot(a, b, acc)
        a_ptrs += BLOCK_K * stride_ak
        b_ptrs += BLOCK_K * stride_bk

    c = acc.to(c_ptr.dtype.element_ty)
    offs_cm = pid_m * BLOCK_M + tl.arange(0, BLOCK_M)
    offs_cn = pid_n * BLOCK_N + tl.arange(0, BLOCK_N)
    c_ptrs = c_ptr + offs_cm[:, None] * stride_cm + offs_cn[None, :] * stride_cn
    mask = (offs_cm[:, None] < M) & (offs_cn[None, :] < N)
    tl.store(c_ptrs, c, mask=mask)

# config = {"BLOCK_K": 128, "BLOCK_M": 64, "BLOCK_N": 64, "GROUP_M": 8, "arch": "sm_100", "dtype": "fp8e5m2", "num_ctas": 2, "num_stages": 3, "num_warps": 4}
# arch = sm_100


// ===== COMPILED SASS (sm_100a) =====

	.target	sm_100a

	.elftype	@"ET_EXEC"


//--------------------- .note.nv.tkinfo           --------------------------
	.section	.note.nv.tkinfo,"",@"SHT_NOTE"
	.sectionflags	@"SHF_NOTE_NV_TKINFO"
	.tkinfo
        /*0018*/ 	.word	0x00000081
        /*0030*/ 	.string	""
        /*0030*/ 	.string	"ptxas-blackwell"
        /*0030*/ 	.string	"Cuda compilation tools, release 12.9, V12.9.86"
        /*0030*/ 	.string	"Build cuda_12.9.r12.9/compiler.36037853_0"
        /*0030*/ 	.string	"-v  -suppress-debug-info  -lineinfo  -arch sm_100a "



//--------------------- .note.nv.cuver            --------------------------
	.section	.note.nv.cuver,"",@"SHT_NOTE"
	.sectionflags	@"SHF_NOTE_NV_CUVER"
        /*0018*/ 	.short	0x0001
        /*001a*/ 	.short	0x0064
        /*001c*/ 	.short	0x0001
        /*001e*/ 	.short	0x0000
        /*0020*/ 	.short	0x0001
        /*0022*/ 	.short	0x0000


//--------------------- .nv.info                  --------------------------
	.section	.nv.info,"",@"SHT_CUDA_INFO"
	.align	4


	//----- nvinfo : EIATTR_REGCOUNT
	.align		4
        /*0000*/ 	.byte	0x04, 0x2f
        /*0002*/ 	.short	(.L_4 - .L_3)
	.align		4
.L_3:
        /*0004*/ 	.word	index@(matmul_kernel)
        /*0008*/ 	.word	0x000000ff


	//----- nvinfo : EIATTR_FRAME_SIZE
	.align		4
.L_4:
        /*000c*/ 	.byte	0x04, 0x11
        /*000e*/ 	.short	(.L_6 - .L_5)
	.align		4
.L_5:
        /*0010*/ 	.word	index@($__internal_2_$__cuda_sm10x_tcgen05_guardrail_trap_unallocated_columns_being_dealloced)
        /*0014*/ 	.word	0x00000048


	//----- nvinfo : EIATTR_FRAME_SIZE
	.align		4
.L_6:
        /*0018*/ 	.byte	0x04, 0x11
        /*001a*/ 	.short	(.L_8 - .L_7)
	.align		4
.L_7:
        /*001c*/ 	.word	index@($__internal_1_$__cuda_sm10x_tcgen05_guardrail_trap_phase_invalid_during_alloc)
        /*0020*/ 	.word	0x00000048


	//----- nvinfo : EIATTR_FRAME_SIZE
	.align		4
.L_8:
        /*0024*/ 	.byte	0x04, 0x11
        /*0026*/ 	.short	(.L_10 - .L_9)
	.align		4
.L_9:
        /*0028*/ 	.word	index@($__internal_0_$__cuda_sm10x_tcgen05_guardrail_trap_col_being_dealloced_not_returned_by_alloc)
        /*002c*/ 	.word	0x00000048


	//----- nvinfo : EIATTR_FRAME_SIZE
	.align		4
.L_10:
        /*0030*/ 	.byte	0x04, 0x11
        /*0032*/ 	.short	(.L_12 - .L_11)
	.align		4
.L_11:
        /*0034*/ 	.word	index@(matmul_kernel)
        /*0038*/ 	.word	0x00000048


	//----- nvinfo : EIATTR_MIN_STACK_SIZE
	.align		4
.L_12:
        /*003c*/ 	.byte	0x04, 0x12
        /*003e*/ 	.short	(.L_14 - .L_13)
	.align		4
.L_13:
        /*0040*/ 	.word	index@(matmul_kernel)
        /*0044*/ 	.word	0x00000048
.L_14:


//--------------------- .nv.info.matmul_kernel    --------------------------
	.section	.nv.info.matmul_kernel,"",@"SHT_CUDA_INFO"
	.sectionflags	@""
	.align	4


	//----- nvinfo : EIATTR_CUDA_API_VERSION
	.align		4
        /*0000*/ 	.byte	0x04, 0x37
        /*0002*/ 	.short	(.L_16 - .L_15)
.L_15:
        /*0004*/ 	.word	0x00000081


	//----- nvinfo : EIATTR_KPARAM_INFO
	.align		4
.L_16:
        /*0008*/ 	.byte	0x04, 0x17
        /*000a*/ 	.short	(.L_18 - .L_17)
.L_17:
        /*000c*/ 	.word	0x00000000
        /*0010*/ 	.short	0x000d
        /*0012*/ 	.short	0x0048
        /*0014*/ 	.byte	0x00, 0xf4, 0x21, 0x00


	//----- nvinfo : EIATTR_KPARAM_INFO
	.align		4
.L_18:
        /*0018*/ 	.byte	0x04, 0x17
        /*001a*/ 	.short	(.L_20 - .L_19)
.L_19:
        /*001c*/ 	.word	0x00000000
        /*0020*/ 	.short	0x000c
        /*0022*/ 	.short	0x0040
        /*0024*/ 	.byte	0x00, 0xf4, 0x21, 0x00


	//----- nvinfo : EIATTR_KPARAM_INFO
	.align		4
.L_20:
        /*0028*/ 	.byte	0x04, 0x17
        /*002a*/ 	.short	(.L_22 - .L_21)
.L_21:
        /*002c*/ 	.word	0x00000000
        /*0030*/ 	.short	0x000b
        /*0032*/ 	.short	0x0038
        /*0034*/ 	.byte	0x00, 0xf0, 0x11, 0x00


	//----- nvinfo : EIATTR_KPARAM_INFO
	.align		4
.L_22:
        /*0038*/ 	.byte	0x04, 0x17
        /*003a*/ 	.short	(.L_24 - .L_23)
.L_23:
        /*003c*/ 	.word	0x00000000
        /*0040*/ 	.short	0x000a
        /*0042*/ 	.short	0x0034
        /*0044*/ 	.byte	0x00, 0xf0, 0x11, 0x00


	//----- nvinfo : EIATTR_KPARAM_INFO
	.align		4
.L_24:
        /*0048*/ 	.byte	0x04, 0x17
        /*004a*/ 	.short	(.L_26 - .L_25)
.L_25:
        /*004c*/ 	.word	0x00000000
        /*0050*/ 	.short	0x0009
        /*0052*/ 	.short	0x0030
        /*0054*/ 	.byte	0x00, 0xf0, 0x11, 0x00


	//----- nvinfo : EIATTR_KPARAM_INFO
	.align		4
.L_26:
        /*0058*/ 	.byte	0x04, 0x17
        /*005a*/ 	.short	(.L_28 - .L_27)
.L_27:
        /*005c*/ 	.word	0x00000000
        /*0060*/ 	.short	0x0008
        /*0062*/ 	.short	0x002c
        /*0064*/ 	.byte	0x00, 0xf0, 0x11, 0x00


	//----- nvinfo : EIATTR_KPARAM_INFO
	.align		4
.L_28:
        /*0068*/ 	.byte	0x04, 0x17
        /*006a*/ 	.short	(.L_30 - .L_29)
.L_29:
        /*006c*/ 	.word	0x00000000
        /*0070*/ 	.short	0x0007
        /*0072*/ 	.short	0x0028
        /*0074*/ 	.byte	0x00, 0xf0, 0x11, 0x00


	//----- nvinfo : EIATTR_KPARAM_INFO
	.align		4
.L_30:
        /*0078*/ 	.byte	0x04, 0x17
        /*007a*/ 	.short	(.L_32 - .L_31)
.L_31:
        /*007c*/ 	.word	0x00000000
        /*0080*/ 	.short	0x0006
        /*0082*/ 	.short	0x0024
        /*0084*/ 	.byte	0x00, 0xf0, 0x11, 0x00


	//----- nvinfo : EIATTR_KPARAM_INFO
	.align		4
.L_32:
        /*0088*/ 	.byte	0x04, 0x17
        /*008a*/ 	.short	(.L_34 - .L_33)
.L_33:
        /*008c*/ 	.word	0x00000000
        /*0090*/ 	.short	0x0005
        /*0092*/ 	.short	0x0020
        /*0094*/ 	.byte	0x00, 0xf0, 0x11, 0x00


	//----- nvinfo : EIATTR_KPARAM_INFO
	.align		4
.L_34:
        /*0098*/ 	.byte	0x04, 0x17
        /*009a*/ 	.short	(.L_36 - .L_35)
.L_35:
        /*009c*/ 	.word	0x00000000
        /*00a0*/ 	.short	0x0004
        /*00a2*/ 	.short	0x001c
        /*00a4*/ 	.byte	0x00, 0xf0, 0x11, 0x00


	//----- nvinfo : EIATTR_KPARAM_INFO
	.align		4
.L_36:
        /*00a8*/ 	.byte	0x04, 0x17
        /*00aa*/ 	.short	(.L_38 - .L_37)
.L_37:
        /*00ac*/ 	.word	0x00000000
        /*00b0*/ 	.short	0x0003
        /*00b2*/ 	.short	0x0018
        /*00b4*/ 	.byte	0x00, 0xf0, 0x11, 0x00


	//----- nvinfo : EIATTR_KPARAM_INFO
	.align		4
.L_38:
        /*00b8*/ 	.byte	0x04, 0x17
        /*00ba*/ 	.short	(.L_40 - .L_39)
.L_39:
        /*00bc*/ 	.word	0x00000000
        /*00c0*/ 	.short	0x0002
        /*00c2*/ 	.short	0x0010
        /*00c4*/ 	.byte	0x00, 0xf4, 0x21, 0x00


	//----- nvinfo : EIATTR_KPARAM_INFO
	.align		4
.L_40:
        /*00c8*/ 	.byte	0x04, 0x17
        /*00ca*/ 	.short	(.L_42 - .L_41)
.L_41:
        /*00cc*/ 	.word	0x00000000
        /*00d0*/ 	.short	0x0001
        /*00d2*/ 	.short	0x0008
        /*00d4*/ 	.byte	0x00, 0xf4, 0x21, 0x00


	//----- nvinfo : EIATTR_KPARAM_INFO
	.align		4
.L_42:
        /*00d8*/ 	.byte	0x04, 0x17
        /*00da*/ 	.short	(.L_44 - .L_43)
.L_43:
        /*00dc*/ 	.word	0x00000000
        /*00e0*/ 	.short	0x0000
        /*00e2*/ 	.short	0x0000
        /*00e4*/ 	.byte	0x00, 0xf4, 0x21, 0x00


	//----- nvinfo : EIATTR_EXPLICIT_CLUSTER
	.align		4
.L_44:
        /*00e8*/ 	.byte	0x01, 0x3e
	.zero		2


	//----- nvinfo : EIATTR_CTA_PER_CLUSTER
	.align		4
        /*00ec*/ 	.byte	0x04, 0x3d
        /*00ee*/ 	.short	(.L_46 - .L_45)
.L_45:
        /*00f0*/ 	.word	0x00000002
        /*00f4*/ 	.word	0x00000001
        /*00f8*/ 	.word	0x00000001


	//----- nvinfo : EIATTR_AT_ENTRY_FRAGMENTS
	.align		4
.L_46:
        /*00fc*/ 	.byte	0x04, 0x4f
        /*00fe*/ 	.short	(.L_48 - .L_47)


	//   ....[0]....
.L_47:
        /*0100*/ 	.word	0x00000004


	//----- nvinfo : EIATTR_RESERVED_SMEM_USED
	.align		4
.L_48:
        /*0104*/ 	.byte	0x01, 0x41
	.zero		2


	//----- nvinfo : EIATTR_SPARSE_MMA_MASK
	.align		4
        /*0108*/ 	.byte	0x03, 0x50
        /*010a*/ 	.short	0x0000


	//----- nvinfo : EIATTR_TCGEN05_1CTA_USED
	.align		4
        /*010c*/ 	.byte	0x01, 0x51
	.zero		2


	//----- nvinfo : EIATTR_MAXREG_COUNT
	.align		4
        /*0110*/ 	.byte	0x03, 0x1b
        /*0112*/ 	.short	0x00ff


	//----- nvinfo : EIATTR_NUM_BARRIERS
	.align		4
        /*0114*/ 	.byte	0x02, 0x4c
        /*0116*/ 	.byte	0x01
	.zero		1


	//----- nvinfo : EIATTR_ANNOTATIONS
	.align		4
        /*0118*/ 	.byte	0x04, 0x55
        /*011a*/ 	.short	(.L_50 - .L_49)


	//   ....[0]....
.L_49:
        /*011c*/ 	.word	0x00000001
        /*0120*/ 	.byte	0x30, 0x0a, 0x00, 0x00, 0x01, 0x00, 0x00, 0x00, 0x60, 0x55, 0x00, 0x00, 0x01, 0x00, 0x00, 0x00
        /* <DEDUP_REMOVED lines=20> */
        /*0270*/ 	.byte	0xd0, 0xab, 0x00, 0x00, 0x01, 0x00, 0x00, 0x00, 0xf0, 0xab, 0x00, 0x00


	//----- nvinfo : EIATTR_INT_WARP_WIDE_INSTR_OFFSETS
	.align		4
.L_50:
        /*027c*/ 	.byte	0x04, 0x31
        /*027e*/ 	.short	(.L_52 - .L_51)


	//   ....[0]....
.L_51:
        /*0280*/ 	.word	0x00000d20


	//   ....[1]....
        /*0284*/ 	.word	0x00000d30


	//   ....[2]....
        /*0288*/ 	.word	0x000037e0


	//   ....[3]....
        /*028c*/ 	.word	0x0000b9e0


	//   ....[4]....
        /*0290*/ 	.word	0x0000ba30


	//----- nvinfo : EIATTR_COOP_GROUP_MASK_REGIDS
	.align		4
.L_52:
        /*0294*/ 	.byte	0x04, 0x29
        /*0296*/ 	.short	(.L_54 - .L_53)


	//   ....[0]....
.L_53:
        /*0298*/ 	.word	0xffffffff


	//   ....[1]....
        /*029c*/ 	.word	0xffffffff


	//   ....[2]....
        /*02a0*/ 	.word	0xffffffff


	//   ....[3]....
        /*02a4*/ 	.word	0xffffffff


	//----- nvinfo : EIATTR_COOP_GROUP_INSTR_OFFSETS
	.align		4
.L_54:
        /*02a8*/ 	.byte	0x04, 0x28
        /*02aa*/ 	.short	(.L_56 - .L_55)


	//   ....[0]....
.L_55:
        /*02ac*/ 	.word	0x00000080


	//   ....[1]....
        /*02b0*/ 	.word	0x00000330


	//   ....[2]....
        /*02b4*/ 	.word	0x0000b880


	//   ....[3]....
        /*02b8*/ 	.word	0x0000bae0


	//----- nvinfo : EIATTR_VRC_CTA_INIT_COUNT
	.align		4
.L_56:
        /*02bc*/ 	.byte	0x02, 0x4a
        /*02be*/ 	.byte	0x80
	.zero		1


	//----- nvinfo : EIATTR_MBARRIER_INSTR_OFFSETS
	.align		4
        /*02c0*/ 	.byte	0x04, 0x39
        /*02c2*/ 	.short	(.L_58 - .L_57)


	//   ....[0]....
.L_57:
        /*02c4*/ 	.word	0x00000e30
        /*02c8*/ 	.word	0x000000ff
        /*02cc*/ 	.word	0x00000000
        /*02d0*/ 	.short	0x0100
        /*02d2*/ 	.byte	0x06
	.zero		1


	//   ....[1]....
        /*02d4*/ 	.word	0x00003800
        /*02d8*/ 	.word	0x000000ff
        /*02dc*/ 	.word	0x00006008
        /*02e0*/ 	.short	0x0100
        /*02e2*/ 	.byte	0x09
	.zero		1


	//   ....[2]....
        /*02e4*/ 	.word	0x00006e50
        /*02e8*/ 	.word	0x000000ff
        /*02ec*/ 	.word	0x00000000
        /*02f0*/ 	.short	0x010a
        /*02f2*/ 	.byte	0x06
	.zero		1


	//   ....[3]....
        /*02f4*/ 	.word	0x0000abb0
        /*02f8*/ 	.word	0x000000ff
        /*02fc*/ 	.word	0x00000000
        /*0300*/ 	.short	0x010a
        /*0302*/ 	.byte	0x06
	.zero		1


	//   ....[4]....
        /*0304*/ 	.word	0x0000ac40
        /*0308*/ 	.word	0x000000ff
        /*030c*/ 	.word	0x00006000
        /*0310*/ 	.short	0x0108
        /*0312*/ 	.byte	0x09
	.zero		1


	//   ....[5]....
        /*0314*/ 	.word	0x0000ad20
        /*0318*/ 	.word	0x000000ff
        /*031c*/ 	.word	0x00006008
        /*0320*/ 	.short	0x0108
        /*0322*/ 	.byte	0x09
	.zero		1


	//   ....[6]....
        /*0324*/ 	.word	0x0000bb00
        /*0328*/ 	.word	0x000000ff
        /*032c*/ 	.word	0x00000000
        /*0330*/ 	.short	0x010a
        /*0332*/ 	.byte	0x06
	.zero		1


	//   ....[7]....
        /*0334*/ 	.word	0x0000bb30
        /*0338*/ 	.word	0x000000ff
        /*033c*/ 	.word	0x00000000
        /*0340*/ 	.short	0x010a
        /*0342*/ 	.byte	0x06
	.zero		1


	//----- nvinfo : EIATTR_NUM_MBARRIERS
	.align		4
.L_58:
        /*0344*/ 	.byte	0x03, 0x38
        /*0346*/ 	.short	0x0002


	//----- nvinfo : EIATTR_EXIT_INSTR_OFFSETS
	.align		4
        /*0348*/ 	.byte	0x04, 0x1c
        /*034a*/ 	.short	(.L_60 - .L_59)


	//   ....[0]....
.L_59:
        /*034c*/ 	.word	0x0000baf0


	//----- nvinfo : EIATTR_REQNTID
	.align		4
.L_60:
        /*0350*/ 	.byte	0x04, 0x10
        /*0352*/ 	.short	(.L_62 - .L_61)
.L_61:
        /*0354*/ 	.word	0x00000080
        /*0358*/ 	.word	0x00000001
        /*035c*/ 	.word	0x00000001


	//----- nvinfo : EIATTR_CRS_STACK_SIZE
	.align		4
.L_62:
        /*0360*/ 	.byte	0x04, 0x1e
        /*0362*/ 	.short	(.L_64 - .L_63)
.L_63:
        /*0364*/ 	.word	0x00000000


	//----- nvinfo : EIATTR_CBANK_PARAM_SIZE
	.align		4
.L_64:
        /*0368*/ 	.byte	0x03, 0x19
        /*036a*/ 	.short	0x0050


	//----- nvinfo : EIATTR_PARAM_CBANK
	.align		4
        /*036c*/ 	.byte	0x04, 0x0a
        /*036e*/ 	.short	(.L_66 - .L_65)
	.align		4
.L_65:
        /*0370*/ 	.word	index@(.nv.constant0.matmul_kernel)
        /*0374*/ 	.short	0x0380
        /*0376*/ 	.short	0x0050


	//----- nvinfo : EIATTR_SW_WAR
	.align		4
.L_66:
        /*0378*/ 	.byte	0x04, 0x36
        /*037a*/ 	.short	(.L_68 - .L_67)
.L_67:
        /*037c*/ 	.word	0x00000008
.L_68:


//--------------------- .nv.compat                --------------------------
	.section	.nv.compat,"",@"SHT_CUDA_COMPAT_INFO"
	.align	4
        /*0000*/ 	.byte	0x02, 0x02, 0x02, 0x00, 0x02, 0x05, 0x05, 0x00, 0x02, 0x03, 0x00, 0x00, 0x02, 0x06, 0x01, 0x00


//--------------------- .nv.callgraph             --------------------------
	.section	.nv.callgraph,"",@"SHT_CUDA_CALLGRAPH"
	.align	4
	.sectionentsize	8
	.align		4
        /*0000*/ 	.word	0x00000000
	.align		4
        /*0004*/ 	.word	0xffffffff
	.align		4
        /*0008*/ 	.word	0x00000000
	.align		4
        /*000c*/ 	.word	0xfffffffe
	.align		4
        /*0010*/ 	.word	0x00000000
	.align		4
        /*0014*/ 	.word	0xfffffffd
	.align		4
        /*0018*/ 	.word	0x00000000
	.align		4
        /*001c*/ 	.word	0xfffffffc


//--------------------- .text.matmul_kernel       --------------------------
	.section	.text.matmul_kernel,"ax",@progbits
	.align	128
        .global         matmul_kernel
        .type           matmul_kernel,@function
        .size           matmul_kernel,(.L_x_20 - matmul_kernel)
        .other          matmul_kernel,@"STO_CUDA_ENTRY STV_DEFAULT"
matmul_kernel:
.text.matmul_kernel:
[----:B------:R-:W0:Y:S01]  /*0000*/  LDC R1, c[0x0][0x37c] ;  /* 0x0000df00ff017b82 */ /* 0x000e220000000800 */
[----:B------:R-:W1:Y:S01]  /*0010*/  S2R R0, SR_TID.X ;  /* 0x0000000000007919 */ /* 0x000e620000002100 */
[----:B0-----:R-:W-:Y:S01]  /*0020*/  VIADD R1, R1, 0xffffffb8 ;  /* 0xffffffb801017836 */ /* 0x001fe20000000000 */
[----:B------:R-:W0:Y:S01]  /*0030*/  LDCU.64 UR20, c[0x0][0x358] ;  /* 0x00006b00ff1477ac */ /* 0x000e220008000a00 */
[----:B-1----:R-:W-:-:S13]  /*0040*/  ISETP.GE.U32.AND P0, PT, R0, 0x20, PT ;  /* 0x000000200000780c */ /* 0x002fda0003f06070 */
[----:B------:R-:W-:Y:S02]  /*0050*/  VOTEU.ANY UP0, P0 ;  /* 0x0000000000ff7886 */ /* 0x000fe40000000100 */
[----:B------:R-:W-:Y:S05]  /*0060*/  BRA.U UP0, `(.L_x_0) ;  /* 0x0000000100b47547 */ /* 0x000fea000b800000 */
[----:B------:R-:W1:Y:S01]  /*0070*/  S2UR UR6, SR_CgaCtaId ;  /* 0x00000000000679c3 */ /* 0x000e620000008800 */
[----:B------:R-:W-:Y:S01]  /*0080*/  NOP ;  /* 0x0000000000007918 */ /* 0x000fe20000000000 */
[----:B------:R-:W-:Y:S02]  /*0090*/  UMOV UR4, 0x40 ;  /* 0x0000004000047882 */ /* 0x000fe40000000000 */
[----:B-1----:R-:W-:-:S09]  /*00a0*/  ULEA UR4, UR6, UR4, 0x18 ;  /* 0x0000000406047291 */ /* 0x002fd2000f8ec0ff */
[----:B------:R-:W1:Y:S01]  /*00b0*/  LDS.U8 R0, [UR4] ;  /* 0x00000004ff007984 */ /* 0x000e620008000000 */
[----:B------:R-:W-:Y:S02]  /*00c0*/  UMOV UR4, 0x400 ;  /* 0x0000040000047882 */ /* 0x000fe40000000000 */
[----:B------:R-:W-:Y:S01]  /*00d0*/  ULEA UR4, UR6, UR4, 0x18 ;  /* 0x0000000406047291 */ /* 0x000fe2000f8ec0ff */
[----:B-1----:R-:W-:-:S13]  /*00e0*/  ISETP.NE.AND P0, PT, R0, RZ, PT ;  /* 0x000000ff0000720c */ /* 0x002fda0003f05270 */
[----:B------:R-:W-:Y:S05]  /*00f0*/  @P0 BRA `(.L_x_1) ;  /* 0x0000000000780947 */ /* 0x000fea0003800000 */
[----:B------:R-:W-:-:S13]  /*0100*/  ELECT P0, URZ, PT ;  /* 0x0000000000ff782f */ /* 0x000fda0003800000 */
[----:B------:R-:W-:Y:S05]  /*0110*/  @!P0 BRA `(.L_x_2) ;  /* 0x0000000000808947 */ /* 0x000fea0003800000 */
[----:B------:R-:W-:Y:S01]  /*0120*/  UMOV UR5, 0x1 ;  /* 0x0000000100057882 */ /* 0x000fe20000000000 */
[----:B------:R-:W-:-:S04]  /*0130*/  IMAD.MOV.U32 R4, RZ, RZ, 0x1 ;  /* 0x00000001ff047424 */ /* 0x000fc800078e00ff */
[----:B------:R-:W-:Y:S04]  /*0140*/  DEPBAR.LE SB1, 0x36 ;  /* 0x00009d800000791a */ /* 0x000fe80000000000 */
[----:B------:R-:W1:Y:S02]  /*0150*/  UTCATOMSWS.FIND_AND_SET.ALIGN UP1, UR5, UR5 ;  /* 0x00000005000575e3 */ /* 0x000e640008020800 */
[----:B-1----:R-:W-:-:S04]  /*0160*/  PLOP3.LUT P0, PT, PT, PT, UP1, 0x80, 0x8 ;  /* 0x000000000008781c */ /* 0x002fc80003f0f018 */
[----:B------:R-:W-:-:S04]  /*0170*/  SEL R0, RZ, 0xffffffff, !P0 ;  /* 0xffffffffff007807 */ /* 0x000fc80004000000 */
[----:B------:R-:W-:Y:S01]  /*0180*/  ISETP.NE.AND P0, PT, R0, RZ, PT ;  /* 0x000000ff0000720c */ /* 0x000fe20003f05270 */
[----:B------:R-:W-:-:S12]  /*0190*/  IMAD.U32 R0, RZ, RZ, UR5 ;  /* 0x00000005ff007e24 */ /* 0x000fd8000f8e00ff */
[----:B------:R-:W-:Y:S05]  /*01a0*/  @P0 BRA `(.L_x_3) ;  /* 0x0000000000240947 */ /* 0x000fea0003800000 */
.L_x_4:
[----:B------:R-:W-:Y:S05]  /*01b0*/  NANOSLEEP 0x64 ;  /* 0x000000640000795d */ /* 0x000fea0003800000 */
[----:B------:R-:W-:-:S05]  /*01c0*/  UMOV UR5, 0x1 ;  /* 0x0000000100057882 */ /* 0x000fca0000000000 */
[----:B------:R-:W-:Y:S04]  /*01d0*/  DEPBAR.LE SB1, 0x36 ;  /* 0x00009d800000791a */ /* 0x000fe80000000000 */
[----:B------:R-:W1:Y:S02]  /*01e0*/  UTCATOMSWS.FIND_AND_SET.ALIGN UP1, UR5, UR5 ;  /* 0x00000005000575e3 */ /* 0x000e640008020800 */
[----:B-1----:R-:W-:-:S04]  /*01f0*/  PLOP3.LUT P0, PT, PT, PT, UP1, 0x80, 0x8 ;  /* 0x000000000008781c */ /* 0x002fc80003f0f018 */
[----:B------:R-:W-:-:S04]  /*0200*/  SEL R0, RZ, 0xffffffff, !P0 ;  /* 0xffffffffff007807 */ /* 0x000fc80004000000 */
[----:B------:R-:W-:Y:S01]  /*0210*/  ISETP.NE.AND P0, PT, R0, RZ, PT ;  /* 0x000000ff0000720c */ /* 0x000fe20003f05270 */
[----:B------:R-:W-:-:S12]  /*0220*/  IMAD.U32 R0, RZ, RZ, UR5 ;  /* 0x00000005ff007e24 */ /* 0x000fd8000f8e00ff */
[----:B------:R-:W-:Y:S05]  /*0230*/  @!P0 BRA `(.L_x_4) ;  /* 0xfffffffc00dc8947 */ /* 0x000fea000383ffff */
.L_x_3:
[----:B------:R-:W-:Y:S01]  /*0240*/  VIADD R3, R0, 0x10 ;  /* 0x0000001000037836 */ /* 0x000fe20000000000 */
[----:B------:R-:W-:Y:S01]  /*0250*/  UMOV UR5, 0x50 ;  /* 0x0000005000057882 */ /* 0x000fe20000000000 */
[----:B------:R-:W-:Y:S01]  /*0260*/  SHF.L.U32 R2, R4, R0, RZ ;  /* 0x0000000004027219 */ /* 0x000fe200000006ff */
[----:B------:R-:W-:Y:S01]  /*0270*/  ULEA UR5, UR6, UR5, 0x18 ;  /* 0x0000000506057291 */ /* 0x000fe2000f8ec0ff */
[----:B------:R-:W-:Y:S01]  /*0280*/  IMAD.SHL.U32 R0, R0, 0x20, RZ ;  /* 0x0000002000007824 */ /* 0x000fe200078e00ff */
[----:B------:R-:W-:-:S04]  /*0290*/  SHF.L.U32 R3, R4, R3, RZ ;  /* 0x0000000304037219 */ /* 0x000fc800000006ff */
[----:B------:R-:W-:-:S05]  /*02a0*/  LOP3.LUT R2, R3, R2, RZ, 0xfc, !PT ;  /* 0x0000000203027212 */ /* 0x000fca00078efcff */
[----:B------:R1:W-:Y:S04]  /*02b0*/  ATOMS.OR RZ, [UR5], R2 ;  /* 0x00000002ffff798c */ /* 0x0003e8000b000005 */
[----:B------:R1:W-:Y:S01]  /*02c0*/  STS [UR4], R0 ;  /* 0x00000000ff007988 */ /* 0x0003e20008000804 */
[----:B------:R-:W-:Y:S05]  /*02d0*/  BRA `(.L_x_2) ;  /* 0x0000000000107947 */ /* 0x000fea0003800000 */
.L_x_1:
[----:B------:R-:W-:Y:S01]  /*02e0*/  IMAD.MOV.U32 R0, RZ, RZ, -0x1 ;  /* 0xffffffffff007424 */ /* 0x000fe200078e00ff */
[----:B------:R-:W-:-:S04]  /*02f0*/  MOV R2, 0x320 ;  /* 0x0000032000027802 */ /* 0x000fc80000000f00 */
[----:B------:R1:W-:Y:S03]  /*0300*/  STS [UR4], R0 ;  /* 0x00000000ff007988 */ /* 0x0003e60008000804 */
[----:B01----:R-:W-:Y:S05]  /*0310*/  CALL.REL.NOINC `($__internal_1_$__cuda_sm10x_tcgen05_guardrail_trap_phase_invalid_during_alloc) ;  /* 0x000000b8001c7944 */ /* 0x003fea0003c00000 */
.L_x_2:
[----:B------:R-:W-:Y:S05]  /*0320*/  WARPSYNC.ALL ;  /* 0x0000000000007948 */ /* 0x000fea0003800000 */
[----:B------:R-:W-:Y:S01]  /*0330*/  NOP ;  /* 0x0000000000007918 */ /* 0x000fe20000000000 */
.L_x_0:
[----:B------:R-:W2:Y:S08]  /*0340*/  LDC.64 R118, c[0x0][0x398] ;  /* 0x0000e600ff767b82 */ /* 0x000eb00000000a00 */
[----:B------:R-:W3:Y:S02]  /*0350*/  S2UR UR5, SR_CgaSize ;  /* 0x00000000000579c3 */ /* 0x000ee40000008a00 */
[----:B---3--:R-:W-:-:S12]  /*0360*/  UIMAD UR5, UR5, -0xa0, URZ ;  /* 0xffffff60050578a4 */ /* 0x008fd8000f8e02ff */
[----:B------:R-:W3:Y:S01]  /*0370*/  LDCU UR5, c[0x0][UR5+0x2b0] ;  /* 0x00005600050577ac */ /* 0x000ee20008000800 */
[----:B------:R-:W4:Y:S01]  /*0380*/  S2R R194, SR_TID.X ;  /* 0x0000000000c27919 */ /* 0x000f220000002100 */
[----:B------:R-:W-:Y:S01]  /*0390*/  PRMT R135, RZ, 0x7610, R135 ;  /* 0x00007610ff877816 */ /* 0x000fe20000000087 */
[----:B------:R-:W5:Y:S01]  /*03a0*/  LDCU.64 UR12, c[0x0][0x3a8] ;  /* 0x00007500ff0c77ac */ /* 0x000f620008000a00 */
[----:B------:R-:W1:Y:S01]  /*03b0*/  S2R R199, SR_CgaCtaId ;  /* 0x0000000000c77919 */ /* 0x000e620000008800 */
[----:B------:R-:W-:Y:S01]  /*03c0*/  PRMT R134, RZ, 0x7610, R134 ;  /* 0x00007610ff867816 */ /* 0x000fe20000000086 */
[----:B------:R-:W0:Y:S01]  /*03d0*/  S2UR UR4, SR_CTAID.X ;  /* 0x00000000000479c3 */ /* 0x000e220000002500 */
[----:B------:R-:W3:Y:S01]  /*03e0*/  LDCU UR22, c[0x0][0x3a0] ;  /* 0x00007400ff1677ac */ /* 0x000ee20008000800 */
[----:B------:R-:W0:Y:S01]  /*03f0*/  LDCU UR11, c[0x0][0x3a4] ;  /* 0x00007480ff0b77ac */ /* 0x000e220008000800 */
[----:B------:R-:W0:Y:S01]  /*0400*/  LDCU.128 UR16, c[0x0][0x380] ;  /* 0x00007000ff1077ac */ /* 0x000e220008000c00 */
[----:B-----5:R-:W-:-:S02]  /*0410*/  IMAD.U32 R13, RZ, RZ, UR12 ;  /* 0x0000000cff0d7e24 */ /* 0x020fc4000f8e00ff */
[----:B-12---:R-:W-:Y:S01]  /*0420*/  VIADD R0, R119, 0x3f ;  /* 0x0000003f77007836 */ /* 0x006fe20000000000 */
[----:B---3--:R-:W-:Y:S01]  /*0430*/  UIADD3 UR24, UPT, UPT, UR22, 0x7f, URZ ;  /* 0x0000007f16187890 */ /* 0x008fe2000fffe0ff */
[----:B------:R-:W-:-:S03]  /*0440*/  IMAD.U32 R15, RZ, RZ, UR12 ;  /* 0x0000000cff0f7e24 */ /* 0x000fc6000f8e00ff */
[----:B------:R-:W-:Y:S01]  /*0450*/  SHF.R.S32.HI R3, RZ, 0x1f, R0 ;  /* 0x0000001fff037819 */ /* 0x000fe20000011400 */
[----:B------:R-:W-:Y:S01]  /*0460*/  UISETP.GT.AND UP1, UPT, UR24, 0x7f, UPT ;  /* 0x0000007f1800788c */ /* 0x000fe2000bf24270 */
[----:B0-----:R-:W-:Y:S01]  /*0470*/  I2FP.F32.U32 R5, UR4 ;  /* 0x0000000400057c45 */ /* 0x001fe20008201000 */
[----:B------:R-:W0:Y:S01]  /*0480*/  S2UR UR4, SR_CgaCtaId ;  /* 0x00000000000479c3 */ /* 0x000e220000008800 */
[----:B------:R-:W-:Y:S02]  /*0490*/  LEA.HI R3, R3, R0, RZ, 0x6 ;  /* 0x0000000003037211 */ /* 0x000fe400078f30ff */
[----:B----4-:R-:W-:Y:S01]  /*04a0*/  SHF.R.U32.HI R105, RZ, 0x6, R194 ;  /* 0x00000006ff697819 */ /* 0x010fe200000116c2 */
[----:B------:R-:W-:Y:S01]  /*04b0*/  FMUL R5, R5, UR5 ;  /* 0x0000000505057c20 */ /* 0x000fe20008400000 */
[----:B------:R-:W-:Y:S01]  /*04c0*/  SHF.R.S32.HI R3, RZ, 0x6, R3 ;  /* 0x00000006ff037819 */ /* 0x000fe20000011403 */
[----:B------:R-:W-:Y:S01]  /*04d0*/  UMOV UR5, 0x1 ;  /* 0x0000000100057882 */ /* 0x000fe20000000000 */
[----:B------:R-:W-:-:S02]  /*04e0*/  SGXT.U32 R105, R105, 0x1 ;  /* 0x000000016969781a */ /* 0x000fc40000000000 */
[----:B------:R-:W-:Y:S01]  /*04f0*/  LOP3.LUT R238, R194, 0x7f, RZ, 0xc0, !PT ;  /* 0x0000007fc2ee7812 */ /* 0x000fe200078ec0ff */
[----:B------:R-:W-:Y:S01]  /*0500*/  IMAD.SHL.U32 R4, R3, 0x8, RZ ;  /* 0x0000000803047824 */ /* 0x000fe200078e00ff */
[----:B------:R-:W-:Y:S01]  /*0510*/  F2I.U32.TRUNC.NTZ R5, R5 ;  /* 0x0000000500057305 */ /* 0x000fe2000020f000 */
[----:B------:R-:W-:Y:S01]  /*0520*/  BAR.SYNC.DEFER_BLOCKING 0x0 ;  /* 0x0000000000007b1d */ /* 0x000fe20000010000 */
[----:B------:R-:W-:Y:S02]  /*0530*/  ISETP.NE.U32.AND P3, PT, R238, RZ, PT ;  /* 0x000000ffee00720c */ /* 0x000fe40003f65070 */
[----:B------:R-:W-:-:S04]  /*0540*/  IABS R7, R4 ;  /* 0x0000000400077213 */ /* 0x000fc80000000000 */
[----:B------:R-:W1:Y:S08]  /*0550*/  I2F.RP R0, R7 ;  /* 0x0000000700007306 */ /* 0x000e700000209400 */
[----:B-1----:R-:W1:Y:S02]  /*0560*/  MUFU.RCP R0, R0 ;  /* 0x0000000000007308 */ /* 0x002e640000001000 */
[----:B-1----:R-:W-:Y:S01]  /*0570*/  VIADD R2, R0, 0xffffffe ;  /* 0x0ffffffe00027836 */ /* 0x002fe20000000000 */
[----:B------:R-:W-:-:S05]  /*0580*/  IABS R0, R5 ;  /* 0x0000000500007213 */ /* 0x000fca0000000000 */
[----:B------:R1:W2:Y:S02]  /*0590*/  F2I.FTZ.U32.TRUNC.NTZ R3, R2 ;  /* 0x0000000200037305 */ /* 0x0002a4000021f000 */
[----:B-1----:R-:W-:Y:S02]  /*05a0*/  IMAD.MOV.U32 R2, RZ, RZ, RZ ;  /* 0x000000ffff027224 */ /* 0x002fe400078e00ff */
[----:B--2---:R-:W-:-:S04]  /*05b0*/  IMAD.MOV R6, RZ, RZ, -R3 ;  /* 0x000000ffff067224 */ /* 0x004fc800078e0a03 */
[----:B------:R-:W-:Y:S01]  /*05c0*/  IMAD R9, R6, R7, RZ ;  /* 0x0000000706097224 */ /* 0x000fe200078e02ff */
[----:B------:R-:W-:-:S03]  /*05d0*/  IABS R6, R4 ;  /* 0x0000000400067213 */ /* 0x000fc60000000000 */
[----:B------:R-:W-:-:S04]  /*05e0*/  IMAD.HI.U32 R3, R3, R9, R2 ;  /* 0x0000000903037227 */ /* 0x000fc800078e0002 */
[----:B------:R-:W-:Y:S02]  /*05f0*/  IMAD.MOV R2, RZ, RZ, -R6 ;  /* 0x000000ffff027224 */ /* 0x000fe400078e0a06 */
[----:B------:R-:W-:-:S04]  /*0600*/  IMAD.HI.U32 R3, R3, R0, RZ ;  /* 0x0000000003037227 */ /* 0x000fc800078e00ff */
[----:B------:R-:W-:-:S05]  /*0610*/  IMAD R0, R3, R2, R0 ;  /* 0x0000000203007224 */ /* 0x000fca00078e0200 */
[----:B------:R-:W-:-:S13]  /*0620*/  ISETP.GT.U32.AND P1, PT, R7, R0, PT ;  /* 0x000000000700720c */ /* 0x000fda0003f24070 */
[----:B------:R-:W-:Y:S02]  /*0630*/  @!P1 IMAD.IADD R0, R0, 0x1, -R7 ;  /* 0x0000000100009824 */ /* 0x000fe400078e0a07 */
[----:B------:R-:W-:Y:S01]  /*0640*/  @!P1 VIADD R3, R3, 0x1 ;  /* 0x0000000103039836 */ /* 0x000fe20000000000 */
[----:B------:R-:W-:Y:S02]  /*0650*/  ISETP.NE.AND P1, PT, R4, RZ, PT ;  /* 0x000000ff0400720c */ /* 0x000fe40003f25270 */
[----:B------:R-:W-:Y:S02]  /*0660*/  ISETP.GE.U32.AND P0, PT, R0, R7, PT ;  /* 0x000000070000720c */ /* 0x000fe40003f06070 */
[----:B------:R-:W-:-:S04]  /*0670*/  LOP3.LUT R0, R5, R4, RZ, 0x3c, !PT ;  /* 0x0000000405007212 */ /* 0x000fc800078e3cff */
[----:B------:R-:W-:Y:S01]  /*0680*/  ISETP.GE.AND P2, PT, R0, RZ, PT ;  /* 0x000000ff0000720c */ /* 0x000fe20003f46270 */
[----:B------:R-:W-:-:S06]  /*0690*/  VIADD R0, R118, 0x3f ;  /* 0x0000003f76007836 */ /* 0x000fcc0000000000 */
[----:B------:R-:W-:-:S04]  /*06a0*/  @P0 VIADD R3, R3, 0x1 ;  /* 0x0000000103030836 */ /* 0x000fc80000000000 */
[----:B------:R-:W-:Y:S01]  /*06b0*/  IMAD.MOV.U32 R2, RZ, RZ, R3 ;  /* 0x000000ffff027224 */ /* 0x000fe200078e0003 */
[----:B------:R-:W-:-:S03]  /*06c0*/  SHF.R.S32.HI R3, RZ, 0x1f, R0 ;  /* 0x0000001fff037819 */ /* 0x000fc60000011400 */
[----:B------:R-:W-:Y:S01]  /*06d0*/  @!P2 IMAD.MOV R2, RZ, RZ, -R2 ;  /* 0x000000ffff02a224 */ /* 0x000fe200078e0a02 */
[----:B------:R-:W-:Y:S02]  /*06e0*/  @!P1 LOP3.LUT R2, RZ, R4, RZ, 0x33, !PT ;  /* 0x00000004ff029212 */ /* 0x000fe400078e33ff */
[----:B------:R-:W-:-:S03]  /*06f0*/  LEA.HI R3, R3, R0, RZ, 0x6 ;  /* 0x0000000003037211 */ /* 0x000fc600078f30ff */
[----:B------:R-:W-:Y:S02]  /*0700*/  IMAD.SHL.U32 R6, R2, 0x8, RZ ;  /* 0x0000000802067824 */ /* 0x000fe400078e00ff */
[----:B------:R-:W-:-:S03]  /*0710*/  IMAD.MOV R2, RZ, RZ, -R2 ;  /* 0x000000ffff027224 */ /* 0x000fc600078e0a02 */
[----:B------:R-:W-:Y:S01]  /*0720*/  LEA.HI.SX32 R3, R3, -R6, 0x1a ;  /* 0x8000000603037211 */ /* 0x000fe200078fd2ff */
[----:B------:R-:W-:-:S03]  /*0730*/  IMAD R8, R4, R2, R5 ;  /* 0x0000000204087224 */ /* 0x000fc600078e0205 */
[----:B------:R-:W-:-:S04]  /*0740*/  VIMNMX R11, PT, PT, R3, 0x8, PT ;  /* 0x00000008030b7848 */ /* 0x000fc80003fe0100 */
[-C--:B------:R-:W-:Y:S02]  /*0750*/  IABS R7, R11.reuse ;  /* 0x0000000b00077213 */ /* 0x080fe40000000000 */
[----:B------:R-:W-:Y:S02]  /*0760*/  IABS R4, R11 ;  /* 0x0000000b00047213 */ /* 0x000fe40000000000 */
[----:B------:R-:W1:Y:S08]  /*0770*/  I2F.RP R0, R7 ;  /* 0x0000000700007306 */ /* 0x000e700000209400 */
[----:B-1----:R-:W1:Y:S02]  /*0780*/  MUFU.RCP R0, R0 ;  /* 0x0000000000007308 */ /* 0x002e640000001000 */
[----:B-1----:R-:W-:-:S02]  /*0790*/  VIADD R3, R0, 0xffffffe ;  /* 0x0ffffffe00037836 */ /* 0x002fc40000000000 */
[----:B------:R-:W-:-:S04]  /*07a0*/  IMAD.MOV R0, RZ, RZ, -R4 ;  /* 0x000000ffff007224 */ /* 0x000fc800078e0a04 */
[----:B------:R-:W1:Y:S02]  /*07b0*/  F2I.FTZ.U32.TRUNC.NTZ R3, R3 ;  /* 0x0000000300037305 */ /* 0x000e64000021f000 */
[----:B-1----:R-:W-:-:S04]  /*07c0*/  IMAD.MOV R9, RZ, RZ, -R3 ;  /* 0x000000ffff097224 */ /* 0x002fc800078e0a03 */
[----:B------:R-:W-:Y:S01]  /*07d0*/  IMAD.MOV.U32 R2, RZ, RZ, R9 ;  /* 0x000000ffff027224 */ /* 0x000fe200078e0009 */
[----:B------:R-:W-:-:S03]  /*07e0*/  IABS R9, R8 ;  /* 0x0000000800097213 */ /* 0x000fc60000000000 */
[----:B------:R-:W-:Y:S02]  /*07f0*/  IMAD R5, R2, R7, RZ ;  /* 0x0000000702057224 */ /* 0x000fe400078e02ff */
[----:B------:R-:W-:-:S04]  /*0800*/  IMAD.MOV.U32 R2, RZ, RZ, RZ ;  /* 0x000000ffff027224 */ /* 0x000fc800078e00ff */
[----:B------:R-:W-:Y:S01]  /*0810*/  IMAD.HI.U32 R2, R3, R5, R2 ;  /* 0x0000000503027227 */ /* 0x000fe200078e0002 */
[----:B------:R-:W-:-:S05]  /*0820*/  LOP3.LUT R5, R194, 0x3f, RZ, 0xc0, !PT ;  /* 0x0000003fc2057812 */ /* 0x000fca00078ec0ff */
[----:B------:R-:W-:Y:S01]  /*0830*/  IMAD.HI.U32 R136, R2, R9, RZ ;  /* 0x0000000902887227 */ /* 0x000fe200078e00ff */
[----:B------:R-:W-:-:S03]  /*0840*/  IABS R2, R118 ;  /* 0x0000007600027213 */ /* 0x000fc60000000000 */
[----:B------:R-:W-:Y:S02]  /*0850*/  IMAD R0, R136, R0, R9 ;  /* 0x0000000088007224 */ /* 0x000fe400078e0209 */
[----:B------:R-:W-:-:S03]  /*0860*/  IMAD.MOV.U32 R9, RZ, RZ, R2 ;  /* 0x000000ffff097224 */ /* 0x000fc600078e0002 */
[----:B------:R-:W-:Y:S01]  /*0870*/  ISETP.GT.U32.AND P1, PT, R7, R0, PT ;  /* 0x000000000700720c */ /* 0x000fe20003f24070 */
[----:B------:R-:W1:-:S12]  /*0880*/  I2F.RP R4, R9 ;  /* 0x0000000900047306 */ /* 0x000e580000209400 */
[----:B------:R-:W-:Y:S02]  /*0890*/  @!P1 IMAD.IADD R0, R0, 0x1, -R7 ;  /* 0x0000000100009824 */ /* 0x000fe400078e0a07 */
[----:B------:R-:W-:Y:S01]  /*08a0*/  @!P1 VIADD R136, R136, 0x1 ;  /* 0x0000000188889836 */ /* 0x000fe20000000000 */
[----:B------:R-:W-:Y:S01]  /*08b0*/  ISETP.NE.AND P1, PT, R11, RZ, PT ;  /* 0x000000ff0b00720c */ /* 0x000fe20003f25270 */
[----:B-1----:R-:W1:Y:S01]  /*08c0*/  MUFU.RCP R4, R4 ;  /* 0x0000000400047308 */ /* 0x002e620000001000 */
[----:B------:R-:W-:Y:S01]  /*08d0*/  ISETP.GE.U32.AND P0, PT, R0, R7, PT ;  /* 0x000000070000720c */ /* 0x000fe20003f06070 */
[----:B------:R-:W-:Y:S01]  /*08e0*/  IMAD.U32 R7, RZ, RZ, UR12 ;  /* 0x0000000cff077e24 */ /* 0x000fe2000f8e00ff */
[----:B------:R-:W-:-:S04]  /*08f0*/  LOP3.LUT R0, R8, R11, RZ, 0x3c, !PT ;  /* 0x0000000b08007212 */ /* 0x000fc800078e3cff */
[----:B------:R-:W-:-:S07]  /*0900*/  ISETP.GE.AND P2, PT, R0, RZ, PT ;  /* 0x000000ff0000720c */ /* 0x000fce0003f46270 */
[----:B------:R-:W-:Y:S02]  /*0910*/  @P0 VIADD R136, R136, 0x1 ;  /* 0x0000000188880836 */ /* 0x000fe40000000000 */
[----:B-1----:R-:W-:-:S04]  /*0920*/  VIADD R2, R4, 0xffffffe ;  /* 0x0ffffffe04027836 */ /* 0x002fc80000000000 */
[----:B------:R-:W-:Y:S01]  /*0930*/  @!P2 IMAD.MOV R136, RZ, RZ, -R136 ;  /* 0x000000ffff88a224 */ /* 0x000fe200078e0a88 */
[----:B------:R-:W-:Y:S01]  /*0940*/  @!P1 LOP3.LUT R136, RZ, R11, RZ, 0x33, !PT ;  /* 0x0000000bff889212 */ /* 0x000fe200078e33ff */
[----:B------:R1:W2:Y:S01]  /*0950*/  F2I.FTZ.U32.TRUNC.NTZ R3, R2 ;  /* 0x0000000200037305 */ /* 0x0002a2000021f000 */
[----:B------:R-:W-:-:S03]  /*0960*/  ISETP.NE.AND P1, PT, R118, RZ, PT ;  /* 0x000000ff7600720c */ /* 0x000fc60003f25270 */
[----:B------:R-:W-:-:S04]  /*0970*/  IMAD.MOV R0, RZ, RZ, -R136 ;  /* 0x000000ffff007224 */ /* 0x000fc800078e0a88 */
[----:B------:R-:W-:Y:S01]  /*0980*/  IMAD R0, R11, R0, R8 ;  /* 0x000000000b007224 */ /* 0x000fe200078e0208 */
[----:B------:R-:W-:Y:S01]  /*0990*/  LOP3.LUT R8, R105, 0x8, RZ, 0xfc, !PT ;  /* 0x0000000869087812 */ /* 0x000fe200078efcff */
[----:B-1----:R-:W-:Y:S02]  /*09a0*/  IMAD.MOV.U32 R2, RZ, RZ, RZ ;  /* 0x000000ffff027224 */ /* 0x002fe400078e00ff */
[----:B------:R-:W-:Y:S02]  /*09b0*/  IMAD.IADD R0, R6, 0x1, R0 ;  /* 0x0000000106007824 */ /* 0x000fe400078e0200 */
[----:B------:R-:W-:Y:S02]  /*09c0*/  IMAD.U32 R11, RZ, RZ, UR12 ;  /* 0x0000000cff0b7e24 */ /* 0x000fe4000f8e00ff */
[----:B------:R-:W-:Y:S01]  /*09d0*/  IMAD R10, R0, 0x40, R5 ;  /* 0x00000040000a7824 */ /* 0x000fe200078e0205 */
[----:B------:R-:W-:Y:S01]  /*09e0*/  MOV R0, 0x400 ;  /* 0x0000040000007802 */ /* 0x000fe20000000f00 */
[----:B--2---:R-:W-:-:S03]  /*09f0*/  IMAD.MOV R4, RZ, RZ, -R3 ;  /* 0x000000ffff047224 */ /* 0x004fc600078e0a03 */
[----:B------:R-:W-:Y:S01]  /*0a00*/  R2UR UR9, R0 ;  /* 0x00000000000972ca */ /* 0x000fe200000e0000 */
[----:B------:R-:W-:Y:S01]  /*0a10*/  IMAD R5, R4, R9, RZ ;  /* 0x0000000904057224 */ /* 0x000fe200078e02ff */
[----:B------:R-:W-:Y:S01]  /*0a20*/  IABS R4, R10 ;  /* 0x0000000a00047213 */ /* 0x000fe20000000000 */
[----:B------:R-:W-:Y:S01]  /*0a30*/  STL [R1+0x20], R10 ;  /* 0x0000200a01007387 */ /* 0x000fe20000100800 */
[----:B------:R-:W-:Y:S01]  /*0a40*/  ISETP.GE.AND P2, PT, R10, RZ, PT ;  /* 0x000000ff0a00720c */ /* 0x000fe20003f46270 */
[----:B------:R-:W-:-:S04]  /*0a50*/  IMAD.HI.U32 R2, R3, R5, R2 ;  /* 0x0000000503027227 */ /* 0x000fc800078e0002 */
[----:B------:R-:W-:Y:S01]  /*0a60*/  IMAD.MOV.U32 R0, RZ, RZ, R4 ;  /* 0x000000ffff007224 */ /* 0x000fe200078e0004 */
[----:B------:R-:W-:Y:S01]  /*0a70*/  SHF.R.U32.HI R4, RZ, 0x5, R194 ;  /* 0x00000005ff047819 */ /* 0x000fe200000116c2 */
[----:B------:R-:W-:Y:S02]  /*0a80*/  IMAD.U32 R5, RZ, RZ, UR12 ;  /* 0x0000000cff057e24 */ /* 0x000fe4000f8e00ff */
[----:B0-----:R-:W-:Y:S01]  /*0a90*/  ULEA UR9, UR4, UR9, 0x18 ;  /* 0x0000000904097291 */ /* 0x001fe2000f8ec0ff */
[----:B------:R-:W-:Y:S01]  /*0aa0*/  IMAD.HI.U32 R2, R2, R0, RZ ;  /* 0x0000000002027227 */ /* 0x000fe200078e00ff */
[----:B------:R-:W-:Y:S02]  /*0ab0*/  R2UR UR7, R4 ;  /* 0x00000000040772ca */ /* 0x000fe400000e0000 */
[----:B------:R-:W-:Y:S01]  /*0ac0*/  UIADD3 UR6, UPT, UPT, UR9, 0x6000, URZ ;  /* 0x0000600009067890 */ /* 0x000fe2000fffe0ff */
[----:B------:R-:W-:Y:S02]  /*0ad0*/  IMAD.MOV R2, RZ, RZ, -R2 ;  /* 0x000000ffff027224 */ /* 0x000fe400078e0a02 */
[----:B------:R-:W-:-:S02]  /*0ae0*/  IMAD R4, R105, UR12, RZ ;  /* 0x0000000c69047c24 */ /* 0x000fc4000f8e02ff */
[----:B------:R-:W0:Y:S01]  /*0af0*/  LDS R3, [UR9] ;  /* 0x00000009ff037984 */ /* 0x000e220008000800 */
[C---:B------:R-:W-:Y:S01]  /*0b00*/  IMAD R0, R9.reuse, R2, R0 ;  /* 0x0000000209007224 */ /* 0x040fe200078e0200 */
[----:B------:R-:W-:Y:S01]  /*0b10*/  SHF.R.U32.HI R2, RZ, 0x6, R194 ;  /* 0x00000006ff027819 */ /* 0x000fe200000116c2 */
[----:B------:R-:W-:Y:S03]  /*0b20*/  BAR.SYNC.DEFER_BLOCKING 0x0 ;  /* 0x0000000000007b1d */ /* 0x000fe60000010000 */
[----:B------:R-:W-:Y:S01]  /*0b30*/  ISETP.GT.U32.AND P0, PT, R9, R0, PT ;  /* 0x000000000900720c */ /* 0x000fe20003f04070 */
[----:B------:R-:W-:-:S04]  /*0b40*/  USHF.L.U32 UR4, UR7, 0x15, URZ ;  /* 0x0000001507047899 */ /* 0x000fc800080006ff */
[----:B------:R-:W-:-:S08]  /*0b50*/  ULOP3.LUT UR4, UR4, 0x600000, URZ, 0xc0, !UPT ;  /* 0x0060000004047892 */ /* 0x000fd0000f8ec0ff */
[----:B------:R-:W-:-:S05]  /*0b60*/  @!P0 IMAD.IADD R0, R0, 0x1, -R9 ;  /* 0x0000000100008824 */ /* 0x000fca00078e0a09 */
[----:B------:R-:W-:-:S13]  /*0b70*/  ISETP.GT.U32.AND P0, PT, R9, R0, PT ;  /* 0x000000000900720c */ /* 0x000fda0003f04070 */
[----:B------:R-:W-:Y:S01]  /*0b80*/  @!P0 IMAD.IADD R0, R0, 0x1, -R9 ;  /* 0x0000000100008824 */ /* 0x000fe200078e0a09 */
[----:B------:R-:W-:Y:S01]  /*0b90*/  PLOP3.LUT P0, PT, PT, PT, UP1, 0x80, 0x8 ;  /* 0x000000000008781c */ /* 0x000fe20003f0f018 */
[----:B------:R-:W-:Y:S01]  /*0ba0*/  IMAD.U32 R9, RZ, RZ, UR12 ;  /* 0x0000000cff097e24 */ /* 0x000fe2000f8e00ff */
[----:B0-----:R-:W-:Y:S01]  /*0bb0*/  R2UR UR8, R3 ;  /* 0x00000000030872ca */ /* 0x001fe200000e0000 */
[----:B------:R-:W-:Y:S02]  /*0bc0*/  IMAD.U32 R3, RZ, RZ, UR12 ;  /* 0x0000000cff037e24 */ /* 0x000fe4000f8e00ff */
[----:B------:R-:W-:Y:S01]  /*0bd0*/  IMAD.MOV.U32 R177, RZ, RZ, R0 ;  /* 0x000000ffffb17224 */ /* 0x000fe200078e0000 */
[----:B------:R-:W-:Y:S01]  /*0be0*/  SGXT.U32 R0, R2, 0x1 ;  /* 0x000000010200781a */ /* 0x000fe20000000000 */
[----:B------:R-:W-:Y:S02]  /*0bf0*/  IMAD R34, R3, 0x2, R4 ;  /* 0x0000000203227824 */ /* 0x000fe400078e0204 */
[----:B------:R-:W-:Y:S01]  /*0c00*/  @!P2 IMAD.MOV R177, RZ, RZ, -R177 ;  /* 0x000000ffffb1a224 */ /* 0x000fe200078e0ab1 */
[----:B------:R-:W-:Y:S01]  /*0c10*/  @!P1 LOP3.LUT R177, RZ, R118, RZ, 0x33, !PT ;  /* 0x00000076ffb19212 */ /* 0x000fe200078e33ff */
[----:B------:R-:W-:Y:S01]  /*0c20*/  IMAD R64, R5, 0x2, R34 ;  /* 0x0000000205407824 */ /* 0x000fe200078e0222 */
[----:B------:R-:W-:-:S02]  /*0c30*/  ISETP.LT.AND P0, PT, R0, UR22, P0 ;  /* 0x0000001600007c0c */ /* 0x000fc40008701270 */
[----:B------:R-:W-:Y:S01]  /*0c40*/  PLOP3.LUT P1, PT, PT, PT, UP1, 0x80, 0x8 ;  /* 0x000000000008781c */ /* 0x000fe20003f2f018 */
[----:B------:R-:W-:Y:S01]  /*0c50*/  IMAD R94, R7, 0x2, R64 ;  /* 0x00000002075e7824 */ /* 0x000fe200078e0240 */
[----:B------:R-:W-:-:S03]  /*0c60*/  UIADD3 UR10, UPT, UPT, UR8, UR4, URZ ;  /* 0x00000004080a7290 */ /* 0x000fc6000fffe0ff */
[----:B------:R-:W-:Y:S01]  /*0c70*/  IMAD R6, R9, 0x2, R94 ;  /* 0x0000000209067824 */ /* 0x000fe200078e025e */
[----:B------:R-:W-:Y:S08]  /*0c80*/  BRA.U UP0, `(.L_x_5) ;  /* 0x0000000100187547 */ /* 0x000ff0000b800000 */
[----:B------:R-:W-:Y:S01]  /*0c90*/  ELECT P2, URZ, PT ;  /* 0x0000000000ff782f */ /* 0x000fe20003840000 */
[----:B------:R-:W-:Y:S01]  /*0ca0*/  IMAD.MOV.U32 R0, RZ, RZ, 0x1 ;  /* 0x00000001ff007424 */ /* 0x000fe200078e00ff */
[----:B------:R-:W-:Y:S11]  /*0cb0*/  UVIRTCOUNT.DEALLOC.SMPOOL 0x80 ;  /* 0x000000800000784c */ /* 0x000ff60000000000 */
[----:B------:R-:W-:-:S04]  /*0cc0*/  @P2 MOV R2, 0x40 ;  /* 0x0000004000022802 */ /* 0x000fc80000000f00 */
[----:B------:R-:W-:-:S05]  /*0cd0*/  @P2 LEA R3, R199, R2, 0x18 ;  /* 0x00000002c7032211 */ /* 0x000fca00078ec0ff */
[----:B------:R0:W-:Y:S02]  /*0ce0*/  @P2 STS.U8 [R3], R0 ;  /* 0x0000000003002388 */ /* 0x0001e40000000000 */
.L_x_5:
[----:B------:R-:W-:Y:S01]  /*0cf0*/  STTM.16dp32bit_t0_t15.x16 tmem[UR10], RZ ;  /* 0x000000ff000079ed */ /* 0x000fe20008a0000a */
[----:B------:R-:W-:Y:S01]  /*0d00*/  STTM.16dp32bit_t16_t31.x16 tmem[UR10+0x10], RZ ;  /* 0x000010ff000079ed */ /* 0x000fe20008a2000a */
[----:B------:R-:W1:Y:S02]  /*0d10*/  FENCE.VIEW.ASYNC.T ;  /* 0x00000000000073c6 */ /* 0x000e640000000200 */
[----:B-1----:R-:W-:Y:S01]  /*0d20*/  VOTEU.ALL UP2, P3 ;  /* 0x0000000000ff7886 */ /* 0x002fe20001840000 */
[----:B------:R-:W-:Y:S01]  /*0d30*/  VOTEU.ALL UP3, P3 ;  /* 0x0000000000ff7886 */ /* 0x000fe20001860000 */
[----:B------:R-:W-:Y:S01]  /*0d40*/  IMAD R177, R177, UR11, RZ ;  /* 0x0000000bb1b17c24 */ /* 0x000fe2000f8e02ff */
[----:B------:R-:W-:Y:S01]  /*0d50*/  ISETP.LT.AND P1, PT, R8, UR22, P1 ;  /* 0x0000001608007c0c */ /* 0x000fe20008f21270 */
[----:B------:R-:W-:Y:S01]  /*0d60*/  IMAD R36, R11, 0x2, R6 ;  /* 0x000000020b247824 */ /* 0x000fe200078e0206 */
[----:B------:R-:W-:-:S04]  /*0d70*/  @!UP2 UIADD3 UR14, UPT, UPT, -UR5, 0x100000, URZ ;  /* 0x00100000050ea890 */ /* 0x000fc8000fffe1ff */
[----:B------:R-:W-:Y:S02]  /*0d80*/  @!UP2 USHF.L.U32 UR15, UR14, 0xb, URZ ;  /* 0x0000000b0e0fa899 */ /* 0x000fe400080006ff */
[----:B------:R-:W-:Y:S01]  /*0d90*/  @!UP2 USHF.L.U32 UR14, UR14, 0x1, URZ ;  /* 0x000000010e0ea899 */ /* 0x000fe200080006ff */
[----:B------:R-:W-:Y:S01]  /*0da0*/  BAR.SYNC.DEFER_BLOCKING 0x0 ;  /* 0x0000000000007b1d */ /* 0x000fe20000010000 */
[----:B------:R-:W-:Y:S01]  /*0db0*/  IADD3 R179, P2, PT, R177, UR16, RZ ;  /* 0x00000010b1b37c10 */ /* 0x000fe2000ff5e0ff */
[----:B------:R-:W-:-:S03]  /*0dc0*/  IMAD R66, R13, 0x2, R36 ;  /* 0x000000020d427824 */ /* 0x000fc600078e0224 */
[----:B------:R-:W-:Y:S01]  /*0dd0*/  LEA.HI.X.SX32 R177, R177, UR17, 0x1, P2 ;  /* 0x00000011b1b17c11 */ /* 0x000fe200090f0eff */
[----:B------:R-:W-:Y:S01]  /*0de0*/  IMAD R8, R5, 0x4, R66 ;  /* 0x0000000405087824 */ /* 0x000fe200078e0242 */
[-C--:B0-----:R-:W-:Y:S02]  /*0df0*/  IADD3 R0, P2, PT, R4, R179.reuse, RZ ;  /* 0x000000b304007210 */ /* 0x081fe40007f5e0ff */
[----:B------:R-:W-:Y:S02]  /*0e00*/  IADD3 R2, P4, PT, R6, R179, RZ ;  /* 0x000000b306027210 */ /* 0x000fe40007f9e0ff */
[-C--:B------:R-:W-:Y:S01]  /*0e10*/  LEA.HI.X.SX32 R3, R4, R177.reuse, 0x1, P2 ;  /* 0x000000b104037211 */ /* 0x080fe200010f0eff */
[----:B------:R-:W0:Y:S02]  /*0e20*/  FENCE.VIEW.ASYNC.S ;  /* 0x00000000000073c6 */ /* 0x000e240000000000 */
[----:B0-----:R-:W0:Y:S01]  /*0e30*/  @!UP3 SYNCS.EXCH.64 URZ, [UR6], UR14 ;  /* 0x0000000e06ffb5b2 */ /* 0x001e220008000100 */
[----:B------:R-:W-:Y:S01]  /*0e40*/  IMAD.U32 R5, RZ, RZ, UR12 ;  /* 0x0000000cff057e24 */ /* 0x000fe2000f8e00ff */
[----:B------:R-:W-:Y:S01]  /*0e50*/  LEA.HI.X.SX32 R4, R6, R177, 0x1, P4 ;  /* 0x000000b106047211 */ /* 0x000fe200020f0eff */
[----:B------:R-:W-:-:S02]  /*0e60*/  IMAD R40, R15, 0x2, R8 ;  /* 0x000000020f287824 */ /* 0x000fc400078e0208 */
[----:B------:R-:W-:Y:S02]  /*0e70*/  @P0 IMAD.MOV.U32 R6, RZ, RZ, R0 ;  /* 0x000000ffff060224 */ /* 0x000fe400078e0000 */
[----:B------:R-:W-:Y:S01]  /*0e80*/  @P0 IMAD.MOV.U32 R7, RZ, RZ, R3 ;  /* 0x000000ffff070224 */ /* 0x000fe200078e0003 */
[----:B0-----:R-:W-:Y:S01]  /*0e90*/  BAR.SYNC.DEFER_BLOCKING 0x0 ;  /* 0x0000000000007b1d */ /* 0x001fe20000010000 */
[----:B------:R-:W-:Y:S02]  /*0ea0*/  IMAD.U32 R95, RZ, RZ, UR12 ;  /* 0x0000000cff5f7e24 */ /* 0x000fe4000f8e00ff */
[----:B------:R-:W-:Y:S02]  /*0eb0*/  IMAD R70, R5, 0x2, R40 ;  /* 0x0000000205467824 */ /* 0x000fe400078e0228 */
[----:B------:R-:W-:Y:S02]  /*0ec0*/  IMAD.U32 R10, RZ, RZ, UR12 ;  /* 0x0000000cff0a7e24 */ /* 0x000fe4000f8e00ff */
[----:B------:R-:W-:Y:S01]  /*0ed0*/  IMAD R95, R95, 0x2, R70 ;  /* 0x000000025f5f7824 */ /* 0x000fe200078e0246 */
[----:B------:R-:W-:-:S03]  /*0ee0*/  LOP3.LUT R12, R105, 0x10, RZ, 0xfc, !PT ;  /* 0x00000010690c7812 */ /* 0x000fc600078efcff */
[----:B------:R-:W-:Y:S01]  /*0ef0*/  IMAD R10, R10, 0x2, R95 ;  /* 0x000000020a0a7824 */ /* 0x000fe200078e025f */
[----:B------:R-:W-:-:S03]  /*0f00*/  LOP3.LUT R9, R105, 0x18, RZ, 0xfc, !PT ;  /* 0x0000001869097812 */ /* 0x000fc600078efcff */
[----:B------:R-:W-:Y:S01]  /*0f10*/  IMAD R42, R5, 0x2, R10 ;  /* 0x00000002052a7824 */ /* 0x000fe200078e020a */
[----:B------:R0:W2:Y:S01]  /*0f20*/  @P0 LDG.E.U8 R135, desc[UR20][R6.64] ;  /* 0x0000001406870981 */ /* 0x0000a2000c1e1100 */
[----:B------:R-:W-:Y:S01]  /*0f30*/  PLOP3.LUT P0, PT, PT, PT, UP1, 0x80, 0x8 ;  /* 0x000000000008781c */ /* 0x000fe20003f0f018 */
[----:B0-----:R-:W-:Y:S02]  /*0f40*/  @P1 IMAD.MOV.U32 R6, RZ, RZ, R2 ;  /* 0x000000ffff061224 */ /* 0x001fe400078e0002 */
[----:B------:R-:W-:-:S05]  /*0f50*/  @P1 IMAD.MOV.U32 R7, RZ, RZ, R4 ;  /* 0x000000ffff071224 */ /* 0x000fca00078e0004 */
[----:B------:R0:W3:Y:S01]  /*0f60*/  @P1 LDG.E.U8 R134, desc[UR20][R6.64] ;  /* 0x0000001406861981 */ /* 0x0000e2000c1e1100 */
[----:B------:R-:W-:Y:S01]  /*0f70*/  PLOP3.LUT P1, PT, PT, PT, UP1, 0x80, 0x8 ;  /* 0x000000000008781c */ /* 0x000fe20003f2f018 */
[----:B------:R-:W-:Y:S01]  /*0f80*/  IMAD.U32 R13, RZ, RZ, UR12 ;  /* 0x0000000cff0d7e24 */ /* 0x000fe2000f8e00ff */
[----:B------:R-:W-:Y:S02]  /*0f90*/  ISETP.LT.AND P0, PT, R12, UR22, P0 ;  /* 0x000000160c007c0c */ /* 0x000fe40008701270 */
[----:B------:R-:W-:Y:S01]  /*0fa0*/  ISETP.LT.AND P1, PT, R9, UR22, P1 ;  /* 0x0000001609007c0c */ /* 0x000fe20008f21270 */
[----:B------:R-:W-:Y:S01]  /*0fb0*/  IMAD.U32 R9, RZ, RZ, UR12 ;  /* 0x0000000cff097e24 */ /* 0x000fe2000f8e00ff */
[-C--:B------:R-:W-:Y:S02]  /*0fc0*/  IADD3 R5, P2, PT, R8, R179.reuse, RZ ;  /* 0x000000b308057210 */ /* 0x080fe40007f5e0ff */
[----:B------:R-:W-:Y:S01]  /*0fd0*/  PRMT R137, RZ, 0x7610, R137 ;  /* 0x00007610ff897816 */ /* 0x000fe20000000089 */
[----:B0-----:R-:W-:Y:S01]  /*0fe0*/  IMAD.U32 R7, RZ, RZ, UR12 ;  /* 0x0000000cff077e24 */ /* 0x001fe2000f8e00ff */
[----:B------:R-:W-:-:S02]  /*0ff0*/  IADD3 R6, P4, PT, R10, R179, RZ ;  /* 0x000000b30a067210 */ /* 0x000fc40007f9e0ff */
[----:B------:R-:W-:Y:S01]  /*1000*/  PRMT R138, RZ, 0x7610, R138 ;  /* 0x00007610ff8a7816 */ /* 0x000fe2000000008a */
[----:B------:R-:W-:Y:S01]  /*1010*/  IMAD R68, R7, 0x2, R42 ;  /* 0x0000000207447824 */ /* 0x000fe200078e022a */
[-C--:B------:R-:W-:Y:S02]  /*1020*/  LEA.HI.X.SX32 R7, R8, R177.reuse, 0x1, P2 ;  /* 0x000000b108077211 */ /* 0x080fe400010f0eff */
[----:B------:R-:W-:Y:S01]  /*1030*/  LEA.HI.X.SX32 R8, R10, R177, 0x1, P4 ;  /* 0x000000b10a087211 */ /* 0x000fe200020f0eff */
[----:B------:R-:W-:Y:S02]  /*1040*/  IMAD R12, R9, 0x4, R68 ;  /* 0x00000004090c7824 */ /* 0x000fe400078e0244 */
[----:B------:R-:W-:Y:S02]  /*1050*/  @P0 IMAD.MOV.U32 R10, RZ, RZ, R5 ;  /* 0x000000ffff0a0224 */ /* 0x000fe400078e0005 */
[----:B------:R-:W-:Y:S02]  /*1060*/  IMAD R46, R13, 0x2, R12 ;  /* 0x000000020d2e7824 */ /* 0x000fe400078e020c */
[----:B------:R-:W-:-:S02]  /*1070*/  @P0 IMAD.MOV.U32 R11, RZ, RZ, R7 ;  /* 0x000000ffff0b0224 */ /* 0x000fc400078e0007 */
[----:B------:R-:W-:-:S03]  /*1080*/  IMAD R72, R9, 0x2, R46 ;  /* 0x0000000209487824 */ /* 0x000fc600078e022e */
[----:B------:R0:W4:Y:S01]  /*1090*/  @P0 LDG.E.U8 R137, desc[UR20][R10.64] ;  /* 0x000000140a890981 */ /* 0x000122000c1e1100 */
[----:B------:R-:W-:Y:S02]  /*10a0*/  IMAD R96, R13, 0x2, R72 ;  /* 0x000000020d607824 */ /* 0x000fe400078e0248 */
[----:B------:R-:W-:Y:S02]  /*10b0*/  IMAD.U32 R15, RZ, RZ, UR12 ;  /* 0x0000000cff0f7e24 */ /* 0x000fe4000f8e00ff */
[----:B------:R-:W-:Y:S02]  /*10c0*/  IMAD R14, R9, 0x2, R96 ;  /* 0x00000002090e7824 */ /* 0x000fe400078e0260 */
[----:B0-----:R-:W-:Y:S02]  /*10d0*/  @P1 IMAD.MOV.U32 R10, RZ, RZ, R6 ;  /* 0x000000ffff0a1224 */ /* 0x001fe400078e0006 */
[----:B------:R-:W-:Y:S01]  /*10e0*/  @P1 IMAD.MOV.U32 R11, RZ, RZ, R8 ;  /* 0x000000ffff0b1224 */ /* 0x000fe200078e0008 */
[----:B------:R-:W-:Y:S01]  /*10f0*/  LOP3.LUT R17, R105, 0x20, RZ, 0xfc, !PT ;  /* 0x0000002069117812 */ /* 0x000fe200078efcff */
[----:B------:R-:W-:Y:S01]  /*1100*/  IMAD R48, R15, 0x2, R14 ;  /* 0x000000020f307824 */ /* 0x000fe200078e020e */
[----:B------:R-:W-:-:S02]  /*1110*/  PLOP3.LUT P0, PT, PT, PT, UP1, 0x80, 0x8 ;  /* 0x000000000008781c */ /* 0x000fc40003f0f018 */
[----:B------:R0:W5:Y:S01]  /*1120*/  @P1 LDG.E.U8 R138, desc[UR20][R10.64] ;  /* 0x000000140a8a1981 */ /* 0x000162000c1e1100 */
[----:B------:R-:W-:Y:S02]  /*1130*/  LOP3.LUT R16, R105, 0x28, RZ, 0xfc, !PT ;  /* 0x0000002869107812 */ /* 0x000fe400078efcff */
[----:B------:R-:W-:Y:S02]  /*1140*/  PLOP3.LUT P1, PT, PT, PT, UP1, 0x80, 0x8 ;  /* 0x000000000008781c */ /* 0x000fe40003f2f018 */
[----:B------:R-:W-:Y:S01]  /*1150*/  ISETP.LT.AND P0, PT, R17, UR22, P0 ;  /* 0x0000001611007c0c */ /* 0x000fe20008701270 */
[----:B------:R-:W-:Y:S01]  /*1160*/  IMAD.U32 R17, RZ, RZ, UR12 ;  /* 0x0000000cff117e24 */ /* 0x000fe2000f8e00ff */
[----:B------:R-:W-:Y:S02]  /*1170*/  ISETP.LT.AND P1, PT, R16, UR22, P1 ;  /* 0x0000001610007c0c */ /* 0x000fe40008f21270 */
[-C--:B------:R-:W-:Y:S01]  /*1180*/  IADD3 R9, P2, PT, R12, R179.reuse, RZ ;  /* 0x000000b30c097210 */ /* 0x080fe20007f5e0ff */
[----:B0-----:R-:W-:Y:S01]  /*1190*/  IMAD.U32 R11, RZ, RZ, UR12 ;  /* 0x0000000cff0b7e24 */ /* 0x001fe2000f8e00ff */
[----:B------:R-:W-:-:S02]  /*11a0*/  IADD3 R10, P4, PT, R14, R179, RZ ;  /* 0x000000b30e0a7210 */ /* 0x000fc40007f9e0ff */
[----:B------:R-:W-:Y:S01]  /*11b0*/  PRMT R139, RZ, 0x7610, R139 ;  /* 0x00007610ff8b7816 */ /* 0x000fe2000000008b */
[----:B------:R-:W-:Y:S01]  /*11c0*/  IMAD R74, R11, 0x2, R48 ;  /* 0x000000020b4a7824 */ /* 0x000fe200078e0230 */
[-C--:B------:R-:W-:Y:S02]  /*11d0*/  LEA.HI.X.SX32 R11, R12, R177.reuse, 0x1, P2 ;  /* 0x000000b10c0b7211 */ /* 0x080fe400010f0eff */
[----:B------:R-:W-:Y:S01]  /*11e0*/  LEA.HI.X.SX32 R12, R14, R177, 0x1, P4 ;  /* 0x000000b10e0c7211 */ /* 0x000fe200020f0eff */
[----:B------:R-:W-:Y:S01]  /*11f0*/  IMAD R16, R13, 0x4, R74 ;  /* 0x000000040d107824 */ /* 0x000fe200078e024a */
[----:B------:R-:W-:Y:S01]  /*1200*/  PRMT R140, RZ, 0x7610, R140 ;  /* 0x00007610ff8c7816 */ /* 0x000fe2000000008c */
[----:B------:R-:W-:Y:S02]  /*1210*/  @P0 IMAD.MOV.U32 R14, RZ, RZ, R9 ;  /* 0x000000ffff0e0224 */ /* 0x000fe400078e0009 */
[----:B------:R-:W-:Y:S02]  /*1220*/  IMAD R50, R17, 0x2, R16 ;  /* 0x0000000211327824 */ /* 0x000fe400078e0210 */
[----:B------:R-:W-:-:S02]  /*1230*/  @P0 IMAD.MOV.U32 R15, RZ, RZ, R11 ;  /* 0x000000ffff0f0224 */ /* 0x000fc400078e000b */
[----:B------:R-:W-:-:S03]  /*1240*/  IMAD R76, R13, 0x2, R50 ;  /* 0x000000020d4c7824 */ /* 0x000fc600078e0232 */
[----:B------:R0:W2:Y:S01]  /*1250*/  @P0 LDG.E.U8 R139, desc[UR20][R14.64] ;  /* 0x000000140e8b0981 */ /* 0x0000a2000c1e1100 */
        /* <DEDUP_REMOVED lines=8> */
[----:B------:R0:W2:Y:S01]  /*12e0*/  @P1 LDG.E.U8 R140, desc[UR20][R14.64] ;  /* 0x000000140e8c1981 */ /* 0x0000a2000c1e1100 */
        /* <DEDUP_REMOVED lines=10> */
[-C--:B------:R-:W-:Y:S01]  /*1390*/  LEA.HI.X.SX32 R15, R16, R177.reuse, 0x1, P2 ;  /* 0x000000b1100f7211 */ /* 0x080fe200010f0eff */
[----:B------:R-:W-:Y:S01]  /*13a0*/  IMAD.U32 R101, RZ, RZ, UR12 ;  /* 0x0000000cff657e24 */ /* 0x000fe2000f8e00ff */
[----:B------:R-:W-:Y:S01]  /*13b0*/  LEA.HI.X.SX32 R16, R18, R177, 0x1, P4 ;  /* 0x000000b112107211 */ /* 0x000fe200020f0eff */
[----:B------:R-:W-:Y:S01]  /*13c0*/  IMAD R20, R17, 0x4, R78 ;  /* 0x0000000411147824 */ /* 0x000fe200078e024e */
[----:B------:R-:W-:Y:S01]  /*13d0*/  PRMT R142, RZ, 0x7610, R142 ;  /* 0x00007610ff8e7816 */ /* 0x000fe2000000008e */
[----:B------:R-:W-:Y:S02]  /*13e0*/  @P0 IMAD.MOV.U32 R18, RZ, RZ, R13 ;  /* 0x000000ffff120224 */ /* 0x000fe400078e000d */
[----:B------:R-:W-:Y:S02]  /*13f0*/  IMAD R54, R21, 0x2, R20 ;  /* 0x0000000215367824 */ /* 0x000fe400078e0214 */
[----:B------:R-:W-:-:S02]  /*1400*/  @P0 IMAD.MOV.U32 R19, RZ, RZ, R15 ;  /* 0x000000ffff130224 */ /* 0x000fc400078e000f */
[----:B------:R-:W-:Y:S02]  /*1410*/  IMAD R82, R17, 0x2, R54 ;  /* 0x0000000211527824 */ /* 0x000fe400078e0236 */
[----:B------:R-:W-:Y:S01]  /*1420*/  IMAD.U32 R22, RZ, RZ, UR12 ;  /* 0x0000000cff167e24 */ /* 0x000fe2000f8e00ff */
[----:B------:R0:W2:Y:S01]  /*1430*/  @P0 LDG.E.U8 R141, desc[UR20][R18.64] ;  /* 0x00000014128d0981 */ /* 0x0000a2000c1e1100 */
[----:B------:R-:W-:Y:S01]  /*1440*/  IMAD R101, R101, 0x2, R82 ;  /* 0x0000000265657824 */ /* 0x000fe200078e0252 */
[----:B------:R-:W-:-:S03]  /*1450*/  LOP3.LUT R24, R105, 0x40, RZ, 0xfc, !PT ;  /* 0x0000004069187812 */ /* 0x000fc600078efcff */
[----:B------:R-:W-:Y:S02]  /*1460*/  IMAD R22, R22, 0x2, R101 ;  /* 0x0000000216167824 */ /* 0x000fe400078e0265 */
[----:B0-----:R-:W-:Y:S02]  /*1470*/  @P1 IMAD.MOV.U32 R18, RZ, RZ, R14 ;  /* 0x000000ffff121224 */ /* 0x001fe400078e000e */
[----:B------:R-:W-:Y:S01]  /*1480*/  @P1 IMAD.MOV.U32 R19, RZ, RZ, R16 ;  /* 0x000000ffff131224 */ /* 0x000fe200078e0010 */
[----:B------:R-:W-:Y:S01]  /*1490*/  PLOP3.LUT P0, PT, PT, PT, UP1, 0x80, 0x8 ;  /* 0x000000000008781c */ /* 0x000fe20003f0f018 */
[----:B------:R-:W-:-:S03]  /*14a0*/  IMAD R56, R17, 0x2, R22 ;  /* 0x0000000211387824 */ /* 0x000fc600078e0216 */
[----:B------:R0:W2:Y:S01]  /*14b0*/  @P1 LDG.E.U8 R142, desc[UR20][R18.64] ;  /* 0x00000014128e1981 */ /* 0x0000a2000c1e1100 */
[----:B------:R-:W-:Y:S01]  /*14c0*/  ISETP.LT.AND P0, PT, R24, UR22, P0 ;  /* 0x0000001618007c0c */ /* 0x000fe20008701270 */
[----:B------:R-:W-:Y:S01]  /*14d0*/  IMAD.U32 R25, RZ, RZ, UR12 ;  /* 0x0000000cff197e24 */ /* 0x000fe2000f8e00ff */
[----:B------:R-:W-:Y:S02]  /*14e0*/  LOP3.LUT R23, R105, 0x48, RZ, 0xfc, !PT ;  /* 0x0000004869177812 */ /* 0x000fe400078efcff */
[----:B------:R-:W-:Y:S02]  /*14f0*/  PLOP3.LUT P1, PT, PT, PT, UP1, 0x80, 0x8 ;  /* 0x000000000008781c */ /* 0x000fe40003f2f018 */
[-C--:B------:R-:W-:Y:S02]  /*1500*/  IADD3 R17, P2, PT, R20, R179.reuse, RZ ;  /* 0x000000b314117210 */ /* 0x080fe40007f5e0ff */
[----:B------:R-:W-:Y:S01]  /*1510*/  ISETP.LT.AND P1, PT, R23, UR22, P1 ;  /* 0x0000001617007c0c */ /* 0x000fe20008f21270 */
        /* <DEDUP_REMOVED lines=17> */
[----:B------:R-:W-:Y:S02]  /*1630*/  @P1 IMAD.MOV.U32 R23, RZ, RZ, R20 ;  /* 0x000000ffff171224 */ /* 0x000fe400078e0014 */
[----:B------:R-:W-:-:S03]  /*1640*/  IMAD R60, R27, 0x2, R26 ;  /* 0x000000021b3c7824 */ /* 0x000fc600078e021a */
[----:B------:R0:W2:Y:S01]  /*1650*/  @P1 LDG.E.U8 R144, desc[UR20][R22.64] ;  /* 0x0000001416901981 */ /* 0x0000a2000c1e1100 */
[C---:B------:R-:W-:Y:S02]  /*1660*/  LOP3.LUT R29, R105.reuse, 0x50, RZ, 0xfc, !PT ;  /* 0x00000050691d7812 */ /* 0x040fe400078efcff */
[----:B------:R-:W-:Y:S02]  /*1670*/  PLOP3.LUT P0, PT, PT, PT, UP1, 0x80, 0x8 ;  /* 0x000000000008781c */ /* 0x000fe40003f0f018 */
[----:B------:R-:W-:Y:S02]  /*1680*/  LOP3.LUT R28, R105, 0x58, RZ, 0xfc, !PT ;  /* 0x00000058691c7812 */ /* 0x000fe400078efcff */
[----:B------:R-:W-:Y:S02]  /*1690*/  PLOP3.LUT P1, PT, PT, PT, UP1, 0x80, 0x8 ;  /* 0x000000000008781c */ /* 0x000fe40003f2f018 */
[----:B------:R-:W-:Y:S01]  /*16a0*/  ISETP.LT.AND P0, PT, R29, UR22, P0 ;  /* 0x000000161d007c0c */ /* 0x000fe20008701270 */
[----:B0-----:R-:W-:Y:S01]  /*16b0*/  IMAD.U32 R23, RZ, RZ, UR12 ;  /* 0x0000000cff177e24 */ /* 0x001fe2000f8e00ff */
[----:B------:R-:W-:Y:S01]  /*16c0*/  ISETP.LT.AND P1, PT, R28, UR22, P1 ;  /* 0x000000161c007c0c */ /* 0x000fe20008f21270 */
[----:B------:R-:W-:Y:S01]  /*16d0*/  IMAD.U32 R29, RZ, RZ, UR12 ;  /* 0x0000000cff1d7e24 */ /* 0x000fe2000f8e00ff */
[-C--:B------:R-:W-:Y:S01]  /*16e0*/  IADD3 R21, P2, PT, R24, R179.reuse, RZ ;  /* 0x000000b318157210 */ /* 0x080fe20007f5e0ff */
[----:B------:R-:W-:Y:S01]  /*16f0*/  IMAD R88, R23, 0x2, R60 ;  /* 0x0000000217587824 */ /* 0x000fe200078e023c */
[----:B------:R-:W-:-:S02]  /*1700*/  IADD3 R22, P4, PT, R26, R179, RZ ;  /* 0x000000b31a167210 */ /* 0x000fc40007f9e0ff */
[-C--:B------:R-:W-:Y:S01]  /*1710*/  LEA.HI.X.SX32 R23, R24, R177.reuse, 0x1, P2 ;  /* 0x000000b118177211 */ /* 0x080fe200010f0eff */
[----:B------:R-:W-:Y:S01]  /*1720*/  IMAD R28, R25, 0x4, R88 ;  /* 0x00000004191c7824 */ /* 0x000fe200078e0258 */
[----:B------:R-:W-:Y:S02]  /*1730*/  PRMT R145, RZ, 0x7610, R145 ;  /* 0x00007610ff917816 */ /* 0x000fe40000000091 */
[----:B------:R-:W-:Y:S01]  /*1740*/  LEA.HI.X.SX32 R24, R26, R177, 0x1, P4 ;  /* 0x000000b11a187211 */ /* 0x000fe200020f0eff */
[----:B------:R-:W-:Y:S01]  /*1750*/  IMAD R62, R29, 0x2, R28 ;  /* 0x000000021d3e7824 */ /* 0x000fe200078e021c */
[----:B------:R-:W-:Y:S01]  /*1760*/  PRMT R146, RZ, 0x7610, R146 ;  /* 0x00007610ff927816 */ /* 0x000fe20000000092 */
[----:B------:R-:W-:Y:S02]  /*1770*/  @P0 IMAD.MOV.U32 R26, RZ, RZ, R21 ;  /* 0x000000ffff1a0224 */ /* 0x000fe400078e0015 */
[----:B------:R-:W-:Y:S02]  /*1780*/  IMAD R86, R25, 0x2, R62 ;  /* 0x0000000219567824 */ /* 0x000fe400078e023e */
[----:B------:R-:W-:-:S02]  /*1790*/  @P0 IMAD.MOV.U32 R27, RZ, RZ, R23 ;  /* 0x000000ffff1b0224 */ /* 0x000fc400078e0017 */
[----:B------:R-:W-:Y:S01]  /*17a0*/  IMAD R104, R29, 0x2, R86 ;  /* 0x000000021d687824 */ /* 0x000fe200078e0256 */
[----:B------:R-:W-:Y:S01]  /*17b0*/  LOP3.LUT R37, R105, 0x60, RZ, 0xfc, !PT ;  /* 0x0000006069257812 */ /* 0x000fe200078efcff */
[----:B------:R-:W-:Y:S01]  /*17c0*/  IMAD.U32 R31, RZ, RZ, UR12 ;  /* 0x0000000cff1f7e24 */ /* 0x000fe2000f8e00ff */
[----:B------:R0:W2:Y:S01]  /*17d0*/  @P0 LDG.E.U8 R145, desc[UR20][R26.64] ;  /* 0x000000141a910981 */ /* 0x0000a2000c1e1100 */
[----:B------:R-:W-:Y:S01]  /*17e0*/  IMAD R30, R25, 0x2, R104 ;  /* 0x00000002191e7824 */ /* 0x000fe200078e0268 */
[----:B------:R-:W-:-:S03]  /*17f0*/  PLOP3.LUT P0, PT, PT, PT, UP1, 0x80, 0x8 ;  /* 0x000000000008781c */ /* 0x000fc60003f0f018 */
[----:B------:R-:W-:Y:S01]  /*1800*/  IMAD R100, R29, 0x2, R30 ;  /* 0x000000021d647824 */ /* 0x000fe200078e021e */
[----:B------:R-:W-:Y:S01]  /*1810*/  LOP3.LUT R32, R105, 0x70, RZ, 0xfc, !PT ;  /* 0x0000007069207812 */ /* 0x000fe200078efcff */
[----:B------:R-:W-:Y:S01]  /*1820*/  IMAD.U32 R33, RZ, RZ, UR12 ;  /* 0x0000000cff217e24 */ /* 0x000fe2000f8e00ff */
[----:B------:R-:W-:Y:S01]  /*1830*/  PLOP3.LUT P2, PT, PT, PT, UP1, 0x80, 0x8 ;  /* 0x000000000008781c */ /* 0x000fe20003f4f018 */
[----:B0-----:R-:W-:Y:S02]  /*1840*/  @P1 IMAD.MOV.U32 R26, RZ, RZ, R22 ;  /* 0x000000ffff1a1224 */ /* 0x001fe400078e0016 */
[----:B------:R-:W-:Y:S01]  /*1850*/  @P1 IMAD.MOV.U32 R27, RZ, RZ, R24 ;  /* 0x000000ffff1b1224 */ /* 0x000fe200078e0018 */
[----:B------:R-:W-:Y:S01]  /*1860*/  ISETP.LT.AND P0, PT, R37, UR22, P0 ;  /* 0x0000001625007c0c */ /* 0x000fe20008701270 */
[----:B------:R-:W-:Y:S01]  /*1870*/  IMAD R90, R31, 0x2, R100 ;  /* 0x000000021f5a7824 */ /* 0x000fe200078e0264 */
[----:B------:R-:W-:Y:S02]  /*1880*/  LOP3.LUT R35, R105, 0x68, RZ, 0xfc, !PT ;  /* 0x0000006869237812 */ /* 0x000fe400078efcff */
[----:B------:R0:W2:Y:S01]  /*1890*/  @P1 LDG.E.U8 R146, desc[UR20][R26.64] ;  /* 0x000000141a921981 */ /* 0x0000a2000c1e1100 */
[----:B------:R-:W-:-:S02]  /*18a0*/  PLOP3.LUT P1, PT, PT, PT, UP1, 0x80, 0x8 ;  /* 0x000000000008781c */ /* 0x000fc40003f2f018 */
[----:B------:R-:W-:Y:S01]  /*18b0*/  ISETP.LT.AND P2, PT, R32, UR22, P2 ;  /* 0x0000001620007c0c */ /* 0x000fe20009741270 */
[----:B------:R-:W-:Y:S01]  /*18c0*/  IMAD R32, R33, 0x4, R90 ;  /* 0x0000000421207824 */ /* 0x000fe200078e025a */
[C---:B------:R-:W-:Y:S02]  /*18d0*/  IADD3 R25, P4, PT, R28.reuse, R179, RZ ;  /* 0x000000b31c197210 */ /* 0x040fe40007f9e0ff */
[----:B------:R-:W-:Y:S01]  /*18e0*/  ISETP.LT.AND P1, PT, R35, UR22, P1 ;  /* 0x0000001623007c0c */ /* 0x000fe20008f21270 */
[----:B------:R-:W-:Y:S01]  /*18f0*/  IMAD R106, R31, 0x2, R32 ;  /* 0x000000021f6a7824 */ /* 0x000fe200078e0220 */
[----:B------:R-:W-:Y:S02]  /*1900*/  LEA.HI.X.SX32 R28, R28, R177, 0x1, P4 ;  /* 0x000000b11c1c7211 */ /* 0x000fe400020f0eff */
[-C--:B0-----:R-:W-:Y:S02]  /*1910*/  IADD3 R26, P5, PT, R30, R179.reuse, RZ ;  /* 0x000000b31e1a7210 */ /* 0x081fe40007fbe0ff */
[----:B------:R-:W-:Y:S01]  /*1920*/  IADD3 R27, P6, PT, R32, R179, RZ ;  /* 0x000000b3201b7210 */ /* 0x000fe20007fde0ff */
[----:B------:R-:W-:Y:S01]  /*1930*/  @P0 IMAD.MOV.U32 R33, RZ, RZ, R28 ;  /* 0x000000ffff210224 */ /* 0x000fe200078e001c */
[----:B------:R-:W-:-:S02]  /*1940*/  LEA.HI.X.SX32 R29, R30, R177, 0x1, P5 ;  /* 0x000000b11e1d7211 */ /* 0x000fc400028f0eff */
[----:B------:R-:W-:Y:S02]  /*1950*/  PRMT R147, RZ, 0x7610, R147 ;  /* 0x00007610ff937816 */ /* 0x000fe40000000093 */
[----:B------:R-:W-:Y:S01]  /*1960*/  LEA.HI.X.SX32 R30, R32, R177, 0x1, P6 ;  /* 0x000000b1201e7211 */ /* 0x000fe200030f0eff */
[----:B------:R-:W-:Y:S01]  /*1970*/  @P0 IMAD.MOV.U32 R32, RZ, RZ, R25 ;  /* 0x000000ffff200224 */ /* 0x000fe200078e0019 */
[----:B------:R-:W-:Y:S01]  /*1980*/  PRMT R148, RZ, 0x7610, R148 ;  /* 0x00007610ff947816 */ /* 0x000fe20000000094 */
[----:B------:R-:W-:Y:S01]  /*1990*/  IMAD.U32 R155, RZ, RZ, UR12 ;  /* 0x0000000cff9b7e24 */ /* 0x000fe2000f8e00ff */
[----:B------:R-:W-:Y:S02]  /*19a0*/  PRMT R149, RZ, 0x7610, R149 ;  /* 0x00007610ff957816 */ /* 0x000fe40000000095 */
[----:B------:R0:W2:Y:S01]  /*19b0*/  @P0 LDG.E.U8 R147, desc[UR20][R32.64] ;  /* 0x0000001420930981 */ /* 0x0000a2000c1e1100 */
[----:B------:R-:W-:Y:S01]  /*19c0*/  IMAD R92, R31, 0x2, R106 ;  /* 0x000000021f5c7824 */ /* 0x000fe200078e026a */
[----:B------:R-:W-:Y:S01]  /*19d0*/  LOP3.LUT R37, R105, 0x78, RZ, 0xfc, !PT ;  /* 0x0000007869257812 */ /* 0x000fe200078efcff */
[----:B------:R-:W-:-:S02]  /*19e0*/  IMAD.U32 R158, RZ, RZ, UR12 ;  /* 0x0000000cff9e7e24 */ /* 0x000fc4000f8e00ff */
[----:B------:R-:W-:Y:S02]  /*19f0*/  IMAD R155, R155, 0x2, R92 ;  /* 0x000000029b9b7824 */ /* 0x000fe400078e025c */
[----:B0-----:R-:W-:Y:S02]  /*1a00*/  @P1 IMAD.MOV.U32 R32, RZ, RZ, R26 ;  /* 0x000000ffff201224 */ /* 0x001fe400078e001a */
[----:B------:R-:W-:-:S05]  /*1a10*/  @P1 IMAD.MOV.U32 R33, RZ, RZ, R29 ;  /* 0x000000ffff211224 */ /* 0x000fca00078e001d */
[----:B------:R0:W2:Y:S01]  /*1a20*/  @P1 LDG.E.U8 R148, desc[UR20][R32.64] ;  /* 0x0000001420941981 */ /* 0x0000a2000c1e1100 */
[----:B------:R-:W-:Y:S01]  /*1a30*/  PLOP3.LUT P1, PT, PT, PT, UP1, 0x80, 0x8 ;  /* 0x000000000008781c */ /* 0x000fe20003f2f018 */
[----:B------:R-:W-:Y:S01]  /*1a40*/  IMAD R158, R158, 0x2, R155 ;  /* 0x000000029e9e7824 */ /* 0x000fe200078e029b */
[----:B------:R-:W-:Y:S02]  /*1a50*/  LOP3.LUT R35, R105, 0x2, RZ, 0xfc, !PT ;  /* 0x0000000269237812 */ /* 0x000fe400078efcff */
[----:B------:R-:W-:Y:S02]  /*1a60*/  ISETP.LT.AND P1, PT, R37, UR22, P1 ;  /* 0x0000001625007c0c */ /* 0x000fe40008f21270 */
[----:B------:R-:W-:Y:S02]  /*1a70*/  PLOP3.LUT P0, PT, PT, PT, UP1, 0x80, 0x8 ;  /* 0x000000000008781c */ /* 0x000fe40003f0f018 */
[----:B------:R-:W-:Y:S01]  /*1a80*/  IADD3 R165, P4, PT, R158, R179, RZ ;  /* 0x000000b39ea57210 */ /* 0x000fe20007f9e0ff */
[----:B0-----:R-:W-:-:S02]  /*1a90*/  @P2 IMAD.MOV.U32 R32, RZ, RZ, R27 ;  /* 0x000000ffff202224 */ /* 0x001fc400078e001b */
[----:B------:R-:W-:Y:S01]  /*1aa0*/  @P2 IMAD.MOV.U32 R33, RZ, RZ, R30 ;  /* 0x000000ffff212224 */ /* 0x000fe200078e001e */
[----:B------:R-:W-:Y:S01]  /*1ab0*/  ISETP.LT.AND P0, PT, R35, UR22, P0 ;  /* 0x0000001623007c0c */ /* 0x000fe20008701270 */
[----:B------:R-:W-:Y:S01]  /*1ac0*/  IMAD R108, R31, 0x2, R158 ;  /* 0x000000021f6c7824 */ /* 0x000fe200078e029e */
[----:B------:R-:W-:Y:S02]  /*1ad0*/  LEA.HI.X.SX32 R158, R158, R177, 0x1, P4 ;  /* 0x000000b19e9e7211 */ /* 0x000fe400020f0eff */
[----:B------:R0:W2:Y:S01]  /*1ae0*/  @P2 LDG.E.U8 R149, desc[UR20][R32.64] ;  /* 0x0000001420952981 */ /* 0x0000a2000c1e1100 */
[----:B------:R-:W-:Y:S01]  /*1af0*/  PLOP3.LUT P2, PT, PT, PT, UP1, 0x80, 0x8 ;  /* 0x000000000008781c */ /* 0x000fe20003f4f018 */
[----:B------:R-:W-:Y:S01]  /*1b00*/  @P1 IMAD.MOV.U32 R38, RZ, RZ, R165 ;  /* 0x000000ffff261224 */ /* 0x000fe200078e00a5 */
[----:B------:R-:W-:Y:S01]  /*1b10*/  IADD3 R31, P5, PT, R34, R179, RZ ;  /* 0x000000b3221f7210 */ /* 0x000fe20007fbe0ff */
[----:B------:R-:W-:Y:S01]  /*1b20*/  @P1 IMAD.MOV.U32 R39, RZ, RZ, R158 ;  /* 0x000000ffff271224 */ /* 0x000fe200078e009e */
[----:B------:R-:W-:-:S02]  /*1b30*/  PRMT R150, RZ, 0x7610, R150 ;  /* 0x00007610ff967816 */ /* 0x000fc40000000096 */
[----:B------:R-:W-:Y:S02]  /*1b40*/  PLOP3.LUT P4, PT, PT, PT, UP1, 0x80, 0x8 ;  /* 0x000000000008781c */ /* 0x000fe40003f8f018 */
[----:B------:R-:W-:Y:S02]  /*1b50*/  PRMT R191, RZ, 0x7610, R191 ;  /* 0x00007610ffbf7816 */ /* 0x000fe400000000bf */
[C---:B0-----:R-:W-:Y:S01]  /*1b60*/  LOP3.LUT R32, R105.reuse, 0xa, RZ, 0xfc, !PT ;  /* 0x0000000a69207812 */ /* 0x041fe200078efcff */
[----:B------:R0:W2:Y:S01]  /*1b70*/  @P1 LDG.E.U8 R150, desc[UR20][R38.64] ;  /* 0x0000001426961981 */ /* 0x0000a2000c1e1100 */
[----:B------:R-:W-:Y:S02]  /*1b80*/  LOP3.LUT R33, R105, 0x12, RZ, 0xfc, !PT ;  /* 0x0000001269217812 */ /* 0x000fe400078efcff */
[----:B------:R-:W-:Y:S02]  /*1b90*/  ISETP.LT.AND P2, PT, R32, UR22, P2 ;  /* 0x0000001620007c0c */ /* 0x000fe40009741270 */
[----:B------:R-:W-:-:S02]  /*1ba0*/  LEA.HI.X.SX32 R32, R34, R177, 0x1, P5 ;  /* 0x000000b122207211 */ /* 0x000fc400028f0eff */
[----:B------:R-:W-:Y:S01]  /*1bb0*/  ISETP.LT.AND P1, PT, R33, UR22, P4 ;  /* 0x0000001621007c0c */ /* 0x000fe2000a721270 */
[----:B0-----:R-:W-:Y:S02]  /*1bc0*/  @P0 IMAD.MOV.U32 R38, RZ, RZ, R31 ;  /* 0x000000ffff260224 */ /* 0x001fe400078e001f */
[----:B------:R-:W-:Y:S01]  /*1bd0*/  @P0 IMAD.MOV.U32 R39, RZ, RZ, R32 ;  /* 0x000000ffff270224 */ /* 0x000fe200078e0020 */
[----:B------:R-:W-:-:S04]  /*1be0*/  IADD3 R33, P4, PT, R36, R179, RZ ;  /* 0x000000b324217210 */ /* 0x000fc80007f9e0ff */
[----:B------:R0:W2:Y:S01]  /*1bf0*/  @P0 LDG.E.U8 R191, desc[UR20][R38.64] ;  /* 0x0000001426bf0981 */ /* 0x0000a2000c1e1100 */
[----:B------:R-:W-:Y:S02]  /*1c00*/  IADD3 R34, P0, PT, R40, R179, RZ ;  /* 0x000000b328227210 */ /* 0x000fe40007f1e0ff */
[-C--:B------:R-:W-:Y:S02]  /*1c10*/  LEA.HI.X.SX32 R35, R36, R177.reuse, 0x1, P4 ;  /* 0x000000b124237211 */ /* 0x080fe400020f0eff */
[----:B------:R-:W-:Y:S01]  /*1c20*/  LEA.HI.X.SX32 R36, R40, R177, 0x1, P0 ;  /* 0x000000b128247211 */ /* 0x000fe200000f0eff */
[----:B------:R-:W-:Y:S01]  /*1c30*/  @P1 IMAD.MOV.U32 R40, RZ, RZ, R34 ;  /* 0x000000ffff281224 */ /* 0x000fe200078e0022 */
[----:B------:R-:W-:-:S03]  /*1c40*/  PRMT R189, RZ, 0x7610, R189 ;  /* 0x00007610ffbd7816 */ /* 0x000fc600000000bd */
[----:B------:R-:W-:Y:S01]  /*1c50*/  @P1 IMAD.MOV.U32 R41, RZ, RZ, R36 ;  /* 0x000000ffff291224 */ /* 0x000fe200078e0024 */
[----:B------:R-:W-:Y:S02]  /*1c60*/  LOP3.LUT R37, R105, 0x1a, RZ, 0xfc, !PT ;  /* 0x0000001a69257812 */ /* 0x000fe400078efcff */
[----:B------:R-:W-:Y:S02]  /*1c70*/  PLOP3.LUT P0, PT, PT, PT, UP1, 0x80, 0x8 ;  /* 0x000000000008781c */ /* 0x000fe40003f0f018 */
[----:B------:R1:W2:Y:S01]  /*1c80*/  @P1 LDG.E.U8 R189, desc[UR20][R40.64] ;  /* 0x0000001428bd1981 */ /* 0x0002a2000c1e1100 */
[----:B------:R-:W-:Y:S02]  /*1c90*/  PRMT R190, RZ, 0x7610, R190 ;  /* 0x00007610ffbe7816 */ /* 0x000fe400000000be */
[----:B------:R-:W-:Y:S01]  /*1ca0*/  ISETP.LT.AND P1, PT, R37, UR22, P0 ;  /* 0x0000001625007c0c */ /* 0x000fe20008721270 */
[----:B0-----:R-:W-:Y:S02]  /*1cb0*/  @P2 IMAD.MOV.U32 R38, RZ, RZ, R33 ;  /* 0x000000ffff262224 */ /* 0x001fe400078e0021 */
[----:B------:R-:W-:Y:S01]  /*1cc0*/  @P2 IMAD.MOV.U32 R39, RZ, RZ, R35 ;  /* 0x000000ffff272224 */ /* 0x000fe200078e0023 */
[----:B------:R-:W-:-:S02]  /*1cd0*/  IADD3 R37, P4, PT, R42, R179, RZ ;  /* 0x000000b32a257210 */ /* 0x000fc40007f9e0ff */
[----:B------:R-:W-:Y:S02]  /*1ce0*/  PLOP3.LUT P0, PT, PT, PT, UP1, 0x80, 0x8 ;  /* 0x000000000008781c */ /* 0x000fe40003f0f018 */
[----:B------:R0:W2:Y:S01]  /*1cf0*/  @P2 LDG.E.U8 R190, desc[UR20][R38.64] ;  /* 0x0000001426be2981 */ /* 0x0000a2000c1e1100 */
[C---:B-1----:R-:W-:Y:S02]  /*1d00*/  LOP3.LUT R41, R105.reuse, 0x22, RZ, 0xfc, !PT ;  /* 0x0000002269297812 */ /* 0x042fe400078efcff */
[----:B------:R-:W-:Y:S02]  /*1d10*/  PLOP3.LUT P2, PT, PT, PT, UP1, 0x80, 0x8 ;  /* 0x000000000008781c */ /* 0x000fe40003f4f018 */
[----:B------:R-:W-:Y:S02]  /*1d20*/  PRMT R124, RZ, 0x7610, R124 ;  /* 0x00007610ff7c7816 */ /* 0x000fe4000000007c */
[----:B0-----:R-:W-:Y:S02]  /*1d30*/  LEA.HI.X.SX32 R38, R42, R177, 0x1, P4 ;  /* 0x000000b12a267211 */ /* 0x001fe400020f0eff */
[----:B------:R-:W-:Y:S01]  /*1d40*/  LOP3.LUT R39, R105, 0x2a, RZ, 0xfc, !PT ;  /* 0x0000002a69277812 */ /* 0x000fe200078efcff */
[----:B------:R-:W-:Y:S01]  /*1d50*/  @P1 IMAD.MOV.U32 R44, RZ, RZ, R37 ;  /* 0x000000ffff2c1224 */ /* 0x000fe200078e0025 */
[----:B------:R-:W-:Y:S01]  /*1d60*/  ISETP.LT.AND P0, PT, R41, UR22, P0 ;  /* 0x0000001629007c0c */ /* 0x000fe20008701270 */
[----:B------:R-:W-:Y:S01]  /*1d70*/  @P1 IMAD.MOV.U32 R45, RZ, RZ, R38 ;  /* 0x000000ffff2d1224 */ /* 0x000fe200078e0026 */
[----:B------:R-:W-:-:S02]  /*1d80*/  LOP3.LUT R40, R105, 0x32, RZ, 0xfc, !PT ;  /* 0x0000003269287812 */ /* 0x000fc400078efcff */
[----:B------:R-:W-:Y:S02]  /*1d90*/  PLOP3.LUT P4, PT, PT, PT, UP1, 0x80, 0x8 ;  /* 0x000000000008781c */ /* 0x000fe40003f8f018 */
[----:B------:R-:W-:Y:S01]  /*1da0*/  ISETP.LT.AND P2, PT, R39, UR22, P2 ;  /* 0x0000001627007c0c */ /* 0x000fe20009741270 */
[----:B------:R0:W2:Y:S01]  /*1db0*/  @P1 LDG.E.U8 R124, desc[UR20][R44.64] ;  /* 0x000000142c7c1981 */ /* 0x0000a2000c1e1100 */
[----:B------:R-:W-:Y:S02]  /*1dc0*/  IADD3 R39, P5, PT, R46, R179, RZ ;  /* 0x000000b32e277210 */ /* 0x000fe40007fbe0ff */
[----:B------:R-:W-:Y:S02]  /*1dd0*/  ISETP.LT.AND P1, PT, R40, UR22, P4 ;  /* 0x0000001628007c0c */ /* 0x000fe4000a721270 */
[----:B------:R-:W-:Y:S02]  /*1de0*/  LEA.HI.X.SX32 R41, R46, R177, 0x1, P5 ;  /* 0x000000b12e297211 */ /* 0x000fe400028f0eff */
[----:B------:R-:W-:-:S02]  /*1df0*/  IADD3 R40, P4, PT, R48, R179, RZ ;  /* 0x000000b330287210 */ /* 0x000fc40007f9e0ff */
[----:B------:R-:W-:Y:S01]  /*1e00*/  IADD3 R42, P5, PT, R50, R179, RZ ;  /* 0x000000b3322a7210 */ /* 0x000fe20007fbe0ff */
[----:B------:R-:W-:Y:S01]  /*1e10*/  @P0 IMAD.MOV.U32 R46, RZ, RZ, R39 ;  /* 0x000000ffff2e0224 */ /* 0x000fe200078e0027 */
[----:B------:R-:W-:Y:S01]  /*1e20*/  PRMT R127, RZ, 0x7610, R127 ;  /* 0x00007610ff7f7816 */ /* 0x000fe2000000007f */
[----:B------:R-:W-:Y:S01]  /*1e30*/  @P0 IMAD.MOV.U32 R47, RZ, RZ, R41 ;  /* 0x000000ffff2f0224 */ /* 0x000fe200078e0029 */
[-C--:B------:R-:W-:Y:S02]  /*1e40*/  LEA.HI.X.SX32 R43, R48, R177.reuse, 0x1, P4 ;  /* 0x000000b1302b7211 */ /* 0x080fe400020f0eff */
[----:B0-----:R-:W-:Y:S02]  /*1e50*/  LEA.HI.X.SX32 R44, R50, R177, 0x1, P5 ;  /* 0x000000b1322c7211 */ /* 0x001fe400028f0eff */
[----:B------:R-:W-:Y:S01]  /*1e60*/  PRMT R131, RZ, 0x7610, R131 ;  /* 0x00007610ff837816 */ /* 0x000fe20000000083 */
[----:B------:R0:W2:Y:S01]  /*1e70*/  @P0 LDG.E.U8 R127, desc[UR20][R46.64] ;  /* 0x000000142e7f0981 */ /* 0x0000a2000c1e1100 */
[----:B------:R-:W-:Y:S01]  /*1e80*/  PRMT R128, RZ, 0x7610, R128 ;  /* 0x00007610ff807816 */ /* 0x000fe20000000080 */
[----:B------:R-:W-:-:S02]  /*1e90*/  @P1 IMAD.MOV.U32 R48, RZ, RZ, R42 ;  /* 0x000000ffff301224 */ /* 0x000fc400078e002a */
[----:B------:R-:W-:Y:S01]  /*1ea0*/  @P1 IMAD.MOV.U32 R49, RZ, RZ, R44 ;  /* 0x000000ffff311224 */ /* 0x000fe200078e002c */
[C---:B------:R-:W-:Y:S02]  /*1eb0*/  LOP3.LUT R51, R105.reuse, 0x3a, RZ, 0xfc, !PT ;  /* 0x0000003a69337812 */ /* 0x040fe400078efcff */
[----:B------:R-:W-:Y:S02]  /*1ec0*/  PLOP3.LUT P0, PT, PT, PT, UP1, 0x80, 0x8 ;  /* 0x000000000008781c */ /* 0x000fe40003f0f018 */
[----:B------:R1:W2:Y:S01]  /*1ed0*/  @P1 LDG.E.U8 R128, desc[UR20][R48.64] ;  /* 0x0000001430801981 */ /* 0x0002a2000c1e1100 */
[----:B0-----:R-:W-:Y:S02]  /*1ee0*/  @P2 IMAD.MOV.U32 R46, RZ, RZ, R40 ;  /* 0x000000ffff2e2224 */ /* 0x001fe400078e0028 */
[----:B------:R-:W-:Y:S01]  /*1ef0*/  @P2 IMAD.MOV.U32 R47, RZ, RZ, R43 ;  /* 0x000000ffff2f2224 */ /* 0x000fe200078e002b */
[----:B------:R-:W-:Y:S02]  /*1f00*/  LOP3.LUT R45, R105, 0x42, RZ, 0xfc, !PT ;  /* 0x00000042692d7812 */ /* 0x000fe400078efcff */
[----:B------:R-:W-:-:S02]  /*1f10*/  ISETP.LT.AND P1, PT, R51, UR22, P0 ;  /* 0x0000001633007c0c */ /* 0x000fc40008721270 */
[----:B------:R0:W2:Y:S01]  /*1f20*/  @P2 LDG.E.U8 R131, desc[UR20][R46.64] ;  /* 0x000000142e832981 */ /* 0x0000a2000c1e1100 */
[----:B------:R-:W-:-:S04]  /*1f30*/  PLOP3.LUT P2, PT, PT, PT, UP1, 0x80, 0x8 ;  /* 0x000000000008781c */ /* 0x000fc80003f4f018 */
[----:B------:R-:W-:Y:S02]  /*1f40*/  ISETP.LT.AND P0, PT, R45, UR22, P2 ;  /* 0x000000162d007c0c */ /* 0x000fe40009701270 */
[-C--:B------:R-:W-:Y:S02]  /*1f50*/  IADD3 R45, P4, PT, R52, R179.reuse, RZ ;  /* 0x000000b3342d7210 */ /* 0x080fe40007f9e0ff */
[----:B-1----:R-:W-:Y:S02]  /*1f60*/  LOP3.LUT R48, R105, 0x4a, RZ, 0xfc, !PT ;  /* 0x0000004a69307812 */ /* 0x002fe400078efcff */
[----:B------:R-:W-:Y:S02]  /*1f70*/  PLOP3.LUT P2, PT, PT, PT, UP1, 0x80, 0x8 ;  /* 0x000000000008781c */ /* 0x000fe40003f4f018 */
[----:B0-----:R-:W-:Y:S02]  /*1f80*/  IADD3 R46, P5, PT, R54, R179, RZ ;  /* 0x000000b3362e7210 */ /* 0x001fe40007fbe0ff */
[----:B------:R-:W-:-:S02]  /*1f90*/  LEA.HI.X.SX32 R47, R52, R177, 0x1, P4 ;  /* 0x000000b1342f7211 */ /* 0x000fc400020f0eff */
[----:B------:R-:W-:Y:S02]  /*1fa0*/  ISETP.LT.AND P2, PT, R48, UR22, P2 ;  /* 0x0000001630007c0c */ /* 0x000fe40009741270 */
[----:B------:R-:W-:Y:S01]  /*1fb0*/  PRMT R125, RZ, 0x7610, R125 ;  /* 0x00007610ff7d7816 */ /* 0x000fe2000000007d */
[----:B------:R-:W-:Y:S01]  /*1fc0*/  @P1 IMAD.MOV.U32 R55, RZ, RZ, R47 ;  /* 0x000000ffff371224 */ /* 0x000fe200078e002f */
[----:B------:R-:W-:Y:S01]  /*1fd0*/  LEA.HI.X.SX32 R48, R54, R177, 0x1, P5 ;  /* 0x000000b136307211 */ /* 0x000fe200028f0eff */
[----:B------:R-:W-:Y:S01]  /*1fe0*/  @P1 IMAD.MOV.U32 R54, RZ, RZ, R45 ;  /* 0x000000ffff361224 */ /* 0x000fe200078e002d */
[----:B------:R-:W-:Y:S02]  /*1ff0*/  LOP3.LUT R49, R105, 0x52, RZ, 0xfc, !PT ;  /* 0x0000005269317812 */ /* 0x000fe400078efcff */
[----:B------:R-:W-:Y:S02]  /*2000*/  PLOP3.LUT P4, PT, PT, PT, UP1, 0x80, 0x8 ;  /* 0x000000000008781c */ /* 0x000fe40003f8f018 */
[----:B------:R0:W2:Y:S01]  /*2010*/  @P1 LDG.E.U8 R125, desc[UR20][R54.64] ;  /* 0x00000014367d1981 */ /* 0x0000a2000c1e1100 */
[----:B------:R-:W-:-:S02]  /*2020*/  PRMT R126, RZ, 0x7610, R126 ;  /* 0x00007610ff7e7816 */ /* 0x000fc4000000007e */
[----:B------:R-:W-:Y:S02]  /*2030*/  ISETP.LT.AND P1, PT, R49, UR22, P4 ;  /* 0x0000001631007c0c */ /* 0x000fe4000a721270 */
[C---:B------:R-:W-:Y:S01]  /*2040*/  IADD3 R49, P4, PT, R56.reuse, R179, RZ ;  /* 0x000000b338317210 */ /* 0x040fe20007f9e0ff */
[----:B0-----:R-:W-:Y:S02]  /*2050*/  @P0 IMAD.MOV.U32 R54, RZ, RZ, R46 ;  /* 0x000000ffff360224 */ /* 0x001fe400078e002e */
[----:B------:R-:W-:Y:S01]  /*2060*/  @P0 IMAD.MOV.U32 R55, RZ, RZ, R48 ;  /* 0x000000ffff370224 */ /* 0x000fe200078e0030 */
[----:B------:R-:W-:-:S04]  /*2070*/  LEA.HI.X.SX32 R51, R56, R177, 0x1, P4 ;  /* 0x000000b138337211 */ /* 0x000fc800020f0eff */
[----:B------:R0:W2:Y:S01]  /*2080*/  @P0 LDG.E.U8 R126, desc[UR20][R54.64] ;  /* 0x00000014367e0981 */ /* 0x0000a2000c1e1100 */
[C---:B------:R-:W-:Y:S02]  /*2090*/  IADD3 R50, P0, PT, R58.reuse, R179, RZ ;  /* 0x000000b33a327210 */ /* 0x040fe40007f1e0ff */
[----:B------:R-:W-:Y:S02]  /*20a0*/  PRMT R129, RZ, 0x7610, R129 ;  /* 0x00007610ff817816 */ /* 0x000fe40000000081 */
[----:B------:R-:W-:Y:S01]  /*20b0*/  LEA.HI.X.SX32 R52, R58, R177, 0x1, P0 ;  /* 0x000000b13a347211 */ /* 0x000fe200000f0eff */
[----:B0-----:R-:W-:Y:S02]  /*20c0*/  @P2 IMAD.MOV.U32 R54, RZ, RZ, R49 ;  /* 0x000000ffff362224 */ /* 0x001fe400078e0031 */
[----:B------:R-:W-:Y:S01]  /*20d0*/  @P2 IMAD.MOV.U32 R55, RZ, RZ, R51 ;  /* 0x000000ffff372224 */ /* 0x000fe200078e0033 */
[----:B------:R-:W-:-:S04]  /*20e0*/  PRMT R130, RZ, 0x7610, R130 ;  /* 0x00007610ff827816 */ /* 0x000fc80000000082 */
[----:B------:R0:W2:Y:S01]  /*20f0*/  @P2 LDG.E.U8 R129, desc[UR20][R54.64] ;  /* 0x0000001436812981 */ /* 0x0000a2000c1e1100 */
[----:B------:R-:W-:Y:S02]  /*2100*/  LOP3.LUT R53, R105, 0x5a, RZ, 0xfc, !PT ;  /* 0x0000005a69357812 */ /* 0x000fe400078efcff */
[----:B------:R-:W-:Y:S01]  /*2110*/  PLOP3.LUT P0, PT, PT, PT, UP1, 0x80, 0x8 ;  /* 0x000000000008781c */ /* 0x000fe20003f0f018 */
[----:B0-----:R-:W-:Y:S02]  /*2120*/  @P1 IMAD.MOV.U32 R54, RZ, RZ, R50 ;  /* 0x000000ffff361224 */ /* 0x001fe400078e0032 */
[----:B------:R-:W-:-:S05]  /*2130*/  @P1 IMAD.MOV.U32 R55, RZ, RZ, R52 ;  /* 0x000000ffff371224 */ /* 0x000fca00078e0034 */
[----:B------:R0:W2:Y:S01]  /*2140*/  @P1 LDG.E.U8 R130, desc[UR20][R54.64] ;  /* 0x0000001436821981 */ /* 0x0000a2000c1e1100 */
[----:B------:R-:W-:Y:S02]  /*2150*/  ISETP.LT.AND P1, PT, R53, UR22, P0 ;  /* 0x0000001635007c0c */ /* 0x000fe40008721270 */
[C---:B------:R-:W-:Y:S02]  /*2160*/  IADD3 R53, P4, PT, R60.reuse, R179, RZ ;  /* 0x000000b33c357210 */ /* 0x040fe40007f9e0ff */
[C---:B------:R-:W-:Y:S02]  /*2170*/  LOP3.LUT R56, R105.reuse, 0x62, RZ, 0xfc, !PT ;  /* 0x0000006269387812 */ /* 0x040fe400078efcff */
[----:B------:R-:W-:Y:S02]  /*2180*/  PLOP3.LUT P0, PT, PT, PT, UP1, 0x80, 0x8 ;  /* 0x000000000008781c */ /* 0x000fe40003f0f018 */
[----:B0-----:R-:W-:Y:S02]  /*2190*/  LEA.HI.X.SX32 R54, R60, R177, 0x1, P4 ;  /* 0x000000b13c367211 */ /* 0x001fe400020f0eff */
[----:B------:R-:W-:-:S02]  /*21a0*/  LOP3.LUT R55, R105, 0x6a, RZ, 0xfc, !PT ;  /* 0x0000006a69377812 */ /* 0x000fc400078efcff */
[----:B------:R-:W-:Y:S02]  /*21b0*/  PLOP3.LUT P2, PT, PT, PT, UP1, 0x80, 0x8 ;  /* 0x000000000008781c */ /* 0x000fe40003f4f018 */
[----:B------:R-:W-:Y:S01]  /*21c0*/  ISETP.LT.AND P0, PT, R56, UR22, P0 ;  /* 0x0000001638007c0c */ /* 0x000fe20008701270 */
[----:B------:R-:W-:Y:S01]  /*21d0*/  @P1 IMAD.MOV.U32 R56, RZ, RZ, R53 ;  /* 0x000000ffff381224 */ /* 0x000fe200078e0035 */
[----:B------:R-:W-:Y:S01]  /*21e0*/  PRMT R133, RZ, 0x7610, R133 ;  /* 0x00007610ff857816 */ /* 0x000fe20000000085 */
[----:B------:R-:W-:Y:S01]  /*21f0*/  @P1 IMAD.MOV.U32 R57, RZ, RZ, R54 ;  /* 0x000000ffff391224 */ /* 0x000fe200078e0036 */
[----:B------:R-:W-:Y:S02]  /*2200*/  ISETP.LT.AND P2, PT, R55, UR22, P2 ;  /* 0x0000001637007c0c */ /* 0x000fe40009741270 */
[----:B------:R-:W-:Y:S02]  /*2210*/  LOP3.LUT R58, R105, 0x72, RZ, 0xfc, !PT ;  /* 0x00000072693a7812 */ /* 0x000fe400078efcff */
[----:B------:R-:W-:Y:S01]  /*2220*/  PLOP3.LUT P4, PT, PT, PT, UP1, 0x80, 0x8 ;  /* 0x000000000008781c */ /* 0x000fe20003f8f018 */
[----:B------:R0:W2:Y:S01]  /*2230*/  @P1 LDG.E.U8 R133, desc[UR20][R56.64] ;  /* 0x0000001438851981 */ /* 0x0000a2000c1e1100 */
[----:B------:R-:W-:-:S02]  /*2240*/  IADD3 R55, P5, PT, R62, R179, RZ ;  /* 0x000000b33e377210 */ /* 0x000fc40007fbe0ff */
[----:B------:R-:W-:Y:S02]  /*2250*/  ISETP.LT.AND P1, PT, R58, UR22, P4 ;  /* 0x000000163a007c0c */ /* 0x000fe4000a721270 */
[----:B------:R-:W-:Y:S02]  /*2260*/  PRMT R132, RZ, 0x7610, R132 ;  /* 0x00007610ff847816 */ /* 0x000fe40000000084 */
[----:B0-----:R-:W-:Y:S02]  /*2270*/  LEA.HI.X.SX32 R57, R62, R177, 0x1, P5 ;  /* 0x000000b13e397211 */ /* 0x001fe400028f0eff */
[C---:B------:R-:W-:Y:S01]  /*2280*/  IADD3 R56, P4, PT, R100.reuse, R179, RZ ;  /* 0x000000b364387210 */ /* 0x040fe20007f9e0ff */
[----:B------:R-:W-:Y:S02]  /*2290*/  @P0 IMAD.MOV.U32 R60, RZ, RZ, R55 ;  /* 0x000000ffff3c0224 */ /* 0x000fe400078e0037 */
[----:B------:R-:W-:Y:S01]  /*22a0*/  @P0 IMAD.MOV.U32 R61, RZ, RZ, R57 ;  /* 0x000000ffff3d0224 */ /* 0x000fe200078e0039 */
[----:B------:R-:W-:-:S02]  /*22b0*/  LEA.HI.X.SX32 R59, R100, R177, 0x1, P4 ;  /* 0x000000b1643b7211 */ /* 0x000fc400020f0eff */
[----:B------:R-:W-:Y:S01]  /*22c0*/  IADD3 R58, P5, PT, R106, R179, RZ ;  /* 0x000000b36a3a7210 */ /* 0x000fe20007fbe0ff */
[----:B------:R-:W-:Y:S01]  /*22d0*/  @P2 IMAD.MOV.U32 R62, RZ, RZ, R56 ;  /* 0x000000ffff3e2224 */ /* 0x000fe200078e0038 */
[----:B------:R-:W-:Y:S01]  /*22e0*/  PRMT R123, RZ, 0x7610, R123 ;  /* 0x00007610ff7b7816 */ /* 0x000fe2000000007b */
[----:B------:R0:W2:Y:S01]  /*22f0*/  @P0 LDG.E.U8 R132, desc[UR20][R60.64] ;  /* 0x000000143c840981 */ /* 0x0000a2000c1e1100 */
[----:B------:R-:W-:Y:S01]  /*2300*/  @P2 IMAD.MOV.U32 R63, RZ, RZ, R59 ;  /* 0x000000ffff3f2224 */ /* 0x000fe200078e003b */
[----:B------:R-:W-:-:S04]  /*2310*/  PRMT R122, RZ, 0x7610, R122 ;  /* 0x00007610ff7a7816 */ /* 0x000fc8000000007a */
[----:B------:R1:W2:Y:S01]  /*2320*/  @P2 LDG.E.U8 R123, desc[UR20][R62.64] ;  /* 0x000000143e7b2981 */ /* 0x0002a2000c1e1100 */
[----:B0-----:R-:W-:Y:S02]  /*2330*/  LEA.HI.X.SX32 R60, R106, R177, 0x1, P5 ;  /* 0x000000b16a3c7211 */ /* 0x001fe400028f0eff */
[C---:B------:R-:W-:Y:S02]  /*2340*/  LOP3.LUT R67, R105.reuse, 0x7a, RZ, 0xfc, !PT ;  /* 0x0000007a69437812 */ /* 0x040fe400078efcff */
[----:B------:R-:W-:Y:S01]  /*2350*/  PLOP3.LUT P0, PT, PT, PT, UP1, 0x80, 0x8 ;  /* 0x000000000008781c */ /* 0x000fe20003f0f018 */
[----:B-1----:R-:W-:Y:S02]  /*2360*/  @P1 IMAD.MOV.U32 R62, RZ, RZ, R58 ;  /* 0x000000ffff3e1224 */ /* 0x002fe400078e003a */
[----:B------:R-:W-:Y:S01]  /*2370*/  @P1 IMAD.MOV.U32 R63, RZ, RZ, R60 ;  /* 0x000000ffff3f1224 */ /* 0x000fe200078e003c */
[----:B------:R-:W-:-:S04]  /*2380*/  LOP3.LUT R65, R105, 0x4, RZ, 0xfc, !PT ;  /* 0x0000000469417812 */ /* 0x000fc800078efcff */
[----:B------:R0:W2:Y:S01]  /*2390*/  @P1 LDG.E.U8 R122, desc[UR20][R62.64] ;  /* 0x000000143e7a1981 */ /* 0x0000a2000c1e1100 */
[----:B------:R-:W-:Y:S01]  /*23a0*/  ISETP.LT.AND P1, PT, R67, UR22, P0 ;  /* 0x0000001643007c0c */ /* 0x000fe20008721270 */
[----:B------:R-:W-:Y:S01]  /*23b0*/  IMAD.U32 R61, RZ, RZ, UR12 ;  /* 0x0000000cff3d7e24 */ /* 0x000fe2000f8e00ff */
[----:B------:R-:W-:Y:S02]  /*23c0*/  PLOP3.LUT P2, PT, PT, PT, UP1, 0x80, 0x8 ;  /* 0x000000000008781c */ /* 0x000fe40003f4f018 */
[-C--:B------:R-:W-:Y:S01]  /*23d0*/  IADD3 R171, P5, PT, R108, R179.reuse, RZ ;  /* 0x000000b36cab7210 */ /* 0x080fe20007fbe0ff */
[----:B------:R-:W-:Y:S01]  /*23e0*/  IMAD R100, R61, 0x2, R108 ;  /* 0x000000023d647824 */ /* 0x000fe200078e026c */
[----:B------:R-:W-:Y:S02]  /*23f0*/  ISETP.LT.AND P2, PT, R65, UR22, P2 ;  /* 0x0000001641007c0c */ /* 0x000fe40009741270 */
[----:B------:R-:W-:Y:S02]  /*2400*/  IADD3 R61, P4, PT, R64, R179, RZ ;  /* 0x000000b3403d7210 */ /* 0x000fe40007f9e0ff */
[----:B------:R-:W-:-:S02]  /*2410*/  LEA.HI.X.SX32 R169, R108, R177, 0x1, P5 ;  /* 0x000000b16ca97211 */ /* 0x000fc400028f0eff */
[----:B------:R-:W-:Y:S02]  /*2420*/  PRMT R196, RZ, 0x7610, R196 ;  /* 0x00007610ffc47816 */ /* 0x000fe400000000c4 */
[----:B0-----:R-:W-:Y:S01]  /*2430*/  LEA.HI.X.SX32 R62, R64, R177, 0x1, P4 ;  /* 0x000000b1403e7211 */ /* 0x001fe200020f0eff */
[----:B------:R-:W-:Y:S01]  /*2440*/  @P1 IMAD.MOV.U32 R64, RZ, RZ, R171 ;  /* 0x000000ffff401224 */ /* 0x000fe200078e00ab */
[----:B------:R-:W-:Y:S01]  /*2450*/  LOP3.LUT R63, R105, 0xc, RZ, 0xfc, !PT ;  /* 0x0000000c693f7812 */ /* 0x000fe200078efcff */
[----:B------:R-:W-:Y:S01]  /*2460*/  @P1 IMAD.MOV.U32 R65, RZ, RZ, R169 ;  /* 0x000000ffff411224 */ /* 0x000fe200078e00a9 */
[----:B------:R-:W-:Y:S02]  /*2470*/  PLOP3.LUT P0, PT, PT, PT, UP1, 0x80, 0x8 ;  /* 0x000000000008781c */ /* 0x000fe40003f0f018 */
[----:B------:R-:W-:Y:S02]  /*2480*/  PRMT R197, RZ, 0x7610, R197 ;  /* 0x00007610ffc57816 */ /* 0x000fe400000000c5 */
[----:B------:R-:W-:Y:S01]  /*2490*/  ISETP.LT.AND P0, PT, R63, UR22, P0 ;  /* 0x000000163f007c0c */ /* 0x000fe20008701270 */
[----:B------:R0:W2:Y:S01]  /*24a0*/  @P1 LDG.E.U8 R196, desc[UR20][R64.64] ;  /* 0x0000001440c41981 */ /* 0x0000a2000c1e1100 */
[----:B------:R-:W-:-:S02]  /*24b0*/  IADD3 R63, P4, PT, R66, R179, RZ ;  /* 0x000000b3423f7210 */ /* 0x000fc40007f9e0ff */
[----:B------:R-:W-:Y:S02]  /*24c0*/  LOP3.LUT R67, R105, 0x14, RZ, 0xfc, !PT ;  /* 0x0000001469437812 */ /* 0x000fe400078efcff */
[----:B------:R-:W-:Y:S01]  /*24d0*/  PLOP3.LUT P1, PT, PT, PT, UP1, 0x80, 0x8 ;  /* 0x000000000008781c */ /* 0x000fe20003f2f018 */
[----:B0-----:R-:W-:Y:S02]  /*24e0*/  @P2 IMAD.MOV.U32 R64, RZ, RZ, R61 ;  /* 0x000000ffff402224 */ /* 0x001fe400078e003d */
[----:B------:R-:W-:Y:S01]  /*24f0*/  @P2 IMAD.MOV.U32 R65, RZ, RZ, R62 ;  /* 0x000000ffff412224 */ /* 0x000fe200078e003e */
[----:B------:R-:W-:-:S04]  /*2500*/  ISETP.LT.AND P1, PT, R67, UR22, P1 ;  /* 0x0000001643007c0c */ /* 0x000fc80008f21270 */
[----:B------:R0:W2:Y:S01]  /*2510*/  @P2 LDG.E.U8 R197, desc[UR20][R64.64] ;  /* 0x0000001440c52981 */ /* 0x0000a2000c1e1100 */
[----:B------:R-:W-:Y:S02]  /*2520*/  PRMT R151, RZ, 0x7610, R151 ;  /* 0x00007610ff977816 */ /* 0x000fe40000000097 */
[----:B------:R-:W-:Y:S02]  /*2530*/  LOP3.LUT R69, R105, 0x1c, RZ, 0xfc, !PT ;  /* 0x0000001c69457812 */ /* 0x000fe400078efcff */
[----:B------:R-:W-:Y:S02]  /*2540*/  PLOP3.LUT P2, PT, PT, PT, UP1, 0x80, 0x8 ;  /* 0x000000000008781c */ /* 0x000fe40003f4f018 */
[----:B0-----:R-:W-:Y:S01]  /*2550*/  LEA.HI.X.SX32 R64, R66, R177, 0x1, P4 ;  /* 0x000000b142407211 */ /* 0x001fe200020f0eff */
[----:B------:R-:W-:Y:S01]  /*2560*/  @P0 IMAD.MOV.U32 R66, RZ, RZ, R63 ;  /* 0x000000ffff420224 */ /* 0x000fe200078e003f */
[----:B------:R-:W-:-:S03]  /*2570*/  IADD3 R65, P4, PT, R70, R179, RZ ;  /* 0x000000b346417210 */ /* 0x000fc60007f9e0ff */
[----:B------:R-:W-:Y:S01]  /*2580*/  @P0 IMAD.MOV.U32 R67, RZ, RZ, R64 ;  /* 0x000000ffff430224 */ /* 0x000fe200078e0040 */
[----:B------:R-:W-:-:S04]  /*2590*/  ISETP.LT.AND P2, PT, R69, UR22, P2 ;  /* 0x0000001645007c0c */ /* 0x000fc80009741270 */
[----:B------:R0:W2:Y:S01]  /*25a0*/  @P0 LDG.E.U8 R151, desc[UR20][R66.64] ;  /* 0x0000001442970981 */ /* 0x0000a2000c1e1100 */
[----:B------:R-:W-:Y:S02]  /*25b0*/  PRMT R152, RZ, 0x7610, R152 ;  /* 0x00007610ff987816 */ /* 0x000fe40000000098 */
[----:B------:R-:W-:Y:S02]  /*25c0*/  LOP3.LUT R69, R105, 0x24, RZ, 0xfc, !PT ;  /* 0x0000002469457812 */ /* 0x000fe400078efcff */
[----:B------:R-:W-:Y:S02]  /*25d0*/  PLOP3.LUT P0, PT, PT, PT, UP1, 0x80, 0x8 ;  /* 0x000000000008781c */ /* 0x000fe40003f0f018 */
[----:B0-----:R-:W-:Y:S02]  /*25e0*/  LEA.HI.X.SX32 R67, R70, R177, 0x1, P4 ;  /* 0x000000b146437211 */ /* 0x001fe400020f0eff */
[----:B------:R-:W-:Y:S01]  /*25f0*/  IADD3 R66, P5, PT, R68, R179, RZ ;  /* 0x000000b344427210 */ /* 0x000fe20007fbe0ff */
[----:B------:R-:W-:-:S02]  /*2600*/  @P1 IMAD.MOV.U32 R70, RZ, RZ, R65 ;  /* 0x000000ffff461224 */ /* 0x000fc400078e0041 */
[----:B------:R-:W-:Y:S01]  /*2610*/  @P1 IMAD.MOV.U32 R71, RZ, RZ, R67 ;  /* 0x000000ffff471224 */ /* 0x000fe200078e0043 */
[----:B------:R-:W-:Y:S02]  /*2620*/  LEA.HI.X.SX32 R68, R68, R177, 0x1, P5 ;  /* 0x000000b144447211 */ /* 0x000fe400028f0eff */
[----:B------:R-:W-:Y:S02]  /*2630*/  ISETP.LT.AND P0, PT, R69, UR22, P0 ;  /* 0x0000001645007c0c */ /* 0x000fe40008701270 */
[----:B------:R-:W-:Y:S01]  /*2640*/  PRMT R153, RZ, 0x7610, R153 ;  /* 0x00007610ff997816 */ /* 0x000fe20000000099 */
[----:B------:R0:W2:Y:S01]  /*2650*/  @P1 LDG.E.U8 R152, desc[UR20][R70.64] ;  /* 0x0000001446981981 */ /* 0x0000a2000c1e1100 */
[----:B------:R-:W-:Y:S02]  /*2660*/  IADD3 R69, P4, PT, R72, R179, RZ ;  /* 0x000000b348457210 */ /* 0x000fe40007f9e0ff */
[----:B------:R-:W-:Y:S02]  /*2670*/  LOP3.LUT R73, R105, 0x2c, RZ, 0xfc, !PT ;  /* 0x0000002c69497812 */ /* 0x000fe400078efcff */
[----:B------:R-:W-:Y:S01]  /*2680*/  PLOP3.LUT P1, PT, PT, PT, UP1, 0x80, 0x8 ;  /* 0x000000000008781c */ /* 0x000fe20003f2f018 */
[----:B0-----:R-:W-:-:S02]  /*2690*/  @P2 IMAD.MOV.U32 R70, RZ, RZ, R66 ;  /* 0x000000ffff462224 */ /* 0x001fc400078e0042 */
        /* <DEDUP_REMOVED lines=15> */
[----:B0-----:R-:W-:Y:S02]  /*2790*/  IADD3 R72, P5, PT, R76, R179, RZ ;  /* 0x000000b34c487210 */ /* 0x001fe40007fbe0ff */
[-C--:B------:R-:W-:Y:S02]  /*27a0*/  LEA.HI.X.SX32 R73, R74, R177.reuse, 0x1, P4 ;  /* 0x000000b14a497211 */ /* 0x080fe400020f0eff */
[----:B------:R-:W-:Y:S01]  /*27b0*/  LEA.HI.X.SX32 R74, R76, R177, 0x1, P5 ;  /* 0x000000b14c4a7211 */ /* 0x000fe200028f0eff */
[----:B------:R-:W-:-:S02]  /*27c0*/  @P1 IMAD.MOV.U32 R76, RZ, RZ, R71 ;  /* 0x000000ffff4c1224 */ /* 0x000fc400078e0047 */
[----:B------:R-:W-:Y:S01]  /*27d0*/  @P1 IMAD.MOV.U32 R77, RZ, RZ, R73 ;  /* 0x000000ffff4d1224 */ /* 0x000fe200078e0049 */
[----:B------:R-:W-:Y:S02]  /*27e0*/  ISETP.LT.AND P0, PT, R75, UR22, P0 ;  /* 0x000000164b007c0c */ /* 0x000fe40008701270 */
[----:B------:R-:W-:Y:S02]  /*27f0*/  PRMT R159, RZ, 0x7610, R159 ;  /* 0x00007610ff9f7816 */ /* 0x000fe4000000009f */
        /* <DEDUP_REMOVED lines=71> */
[----:B------:R-:W-:Y:S02]  /*2c70*/  IADD3 R175, P5, PT, R100, R179, RZ ;  /* 0x000000b364af7210 */ /* 0x000fe40007fbe0ff */
[----:B------:R-:W-:Y:S02]  /*2c80*/  PRMT R182, RZ, 0x7610, R182 ;  /* 0x00007610ffb67816 */ /* 0x000fe400000000b6 */
[----:B------:R-:W-:Y:S02]  /*2c90*/  PLOP3.LUT P0, PT, PT, PT, UP1, 0x80, 0x8 ;  /* 0x000000000008781c */ /* 0x000fe40003f0f018 */
[-C--:B0-----:R-:W-:Y:S01]  /*2ca0*/  LEA.HI.X.SX32 R90, R92, R177.reuse, 0x1, P4 ;  /* 0x000000b15c5a7211 */ /* 0x081fe200020f0eff */
[----:B------:R-:W-:Y:S01]  /*2cb0*/  @P1 IMAD.MOV.U32 R92, RZ, RZ, R89 ;  /* 0x000000ffff5c1224 */ /* 0x000fe200078e0059 */
[----:B------:R-:W-:Y:S02]  /*2cc0*/  LOP3.LUT R91, R105, 0x6, RZ, 0xfc, !PT ;  /* 0x00000006695b7812 */ /* 0x000fe400078efcff */
[----:B------:R-:W-:Y:S01]  /*2cd0*/  LEA.HI.X.SX32 R173, R100, R177, 0x1, P5 ;  /* 0x000000b164ad7211 */ /* 0x000fe200028f0eff */
[----:B------:R-:W-:Y:S01]  /*2ce0*/  @P1 IMAD.MOV.U32 R93, RZ, RZ, R90 ;  /* 0x000000ffff5d1224 */ /* 0x000fe200078e005a */
[----:B------:R-:W-:-:S02]  /*2cf0*/  ISETP.LT.AND P0, PT, R91, UR22, P0 ;  /* 0x000000165b007c0c */ /* 0x000fc40008701270 */
[----:B------:R-:W-:Y:S02]  /*2d00*/  PRMT R174, RZ, 0x7610, R174 ;  /* 0x00007610ffae7816 */ /* 0x000fe400000000ae */
[----:B------:R0:W2:Y:S01]  /*2d10*/  @P1 LDG.E.U8 R182, desc[UR20][R92.64] ;  /* 0x000000145cb61981 */ /* 0x0000a2000c1e1100 */
[----:B------:R-:W-:Y:S02]  /*2d20*/  IADD3 R91, P4, PT, R94, R179, RZ ;  /* 0x000000b35e5b7210 */ /* 0x000fe40007f9e0ff */
[----:B------:R-:W-:Y:S02]  /*2d30*/  LOP3.LUT R99, R105, 0x16, RZ, 0xfc, !PT ;  /* 0x0000001669637812 */ /* 0x000fe400078efcff */
[----:B------:R-:W-:Y:S01]  /*2d40*/  PLOP3.LUT P1, PT, PT, PT, UP1, 0x80, 0x8 ;  /* 0x000000000008781c */ /* 0x000fe20003f2f018 */
[----:B0-----:R-:W-:Y:S02]  /*2d50*/  @P2 IMAD.MOV.U32 R92, RZ, RZ, R175 ;  /* 0x000000ffff5c2224 */ /* 0x001fe400078e00af */
[----:B------:R-:W-:Y:S01]  /*2d60*/  @P2 IMAD.MOV.U32 R93, RZ, RZ, R173 ;  /* 0x000000ffff5d2224 */ /* 0x000fe200078e00ad */
[----:B------:R-:W-:-:S04]  /*2d70*/  ISETP.LT.AND P1, PT, R99, UR22, P1 ;  /* 0x0000001663007c0c */ /* 0x000fc80008f21270 */
[----:B------:R0:W2:Y:S01]  /*2d80*/  @P2 LDG.E.U8 R174, desc[UR20][R92.64] ;  /* 0x000000145cae2981 */ /* 0x0000a2000c1e1100 */
[----:B------:R-:W-:Y:S01]  /*2d90*/  PRMT R172, RZ, 0x7610, R172 ;  /* 0x00007610ffac7816 */ /* 0x000fe200000000ac */
[----:B------:R-:W-:Y:S01]  /*2da0*/  @P0 IMAD.MOV.U32 R106, RZ, RZ, R91 ;  /* 0x000000ffff6a0224 */ /* 0x000fe200078e005b */
[----:B------:R-:W-:Y:S02]  /*2db0*/  LOP3.LUT R97, R105, 0x26, RZ, 0xfc, !PT ;  /* 0x0000002669617812 */ /* 0x000fe400078efcff */
[----:B------:R-:W-:Y:S02]  /*2dc0*/  PLOP3.LUT P2, PT, PT, PT, UP1, 0x80, 0x8 ;  /* 0x000000000008781c */ /* 0x000fe40003f4f018 */
[----:B0-----:R-:W-:Y:S02]  /*2dd0*/  LEA.HI.X.SX32 R92, R94, R177, 0x1, P4 ;  /* 0x000000b15e5c7211 */ /* 0x001fe400020f0eff */
[----:B------:R-:W-:-:S03]  /*2de0*/  IADD3 R93, P4, PT, R95, R179, RZ ;  /* 0x000000b35f5d7210 */ /* 0x000fc60007f9e0ff */
[----:B------:R-:W-:Y:S01]  /*2df0*/  @P0 IMAD.MOV.U32 R107, RZ, RZ, R92 ;  /* 0x000000ffff6b0224 */ /* 0x000fe200078e005c */
[----:B------:R-:W-:Y:S02]  /*2e00*/  ISETP.LT.AND P2, PT, R97, UR22, P2 ;  /* 0x0000001661007c0c */ /* 0x000fe40009741270 */
[----:B------:R-:W-:Y:S02]  /*2e10*/  LOP3.LUT R97, R105, 0x36, RZ, 0xfc, !PT ;  /* 0x0000003669617812 */ /* 0x000fe400078efcff */
[----:B------:R0:W2:Y:S01]  /*2e20*/  @P0 LDG.E.U8 R172, desc[UR20][R106.64] ;  /* 0x000000146aac0981 */ /* 0x0000a2000c1e1100 */
[----:B------:R-:W-:Y:S02]  /*2e30*/  PLOP3.LUT P0, PT, PT, PT, UP1, 0x80, 0x8 ;  /* 0x000000000008781c */ /* 0x000fe40003f0f018 */
[----:B------:R-:W-:Y:S02]  /*2e40*/  LEA.HI.X.SX32 R95, R95, R177, 0x1, P4 ;  /* 0x000000b15f5f7211 */ /* 0x000fe400020f0eff */
[----:B------:R-:W-:-:S02]  /*2e50*/  IADD3 R94, P5, PT, R96, R179, RZ ;  /* 0x000000b3605e7210 */ /* 0x000fc40007fbe0ff */
[----:B------:R-:W-:Y:S02]  /*2e60*/  PRMT R176, RZ, 0x7610, R176 ;  /* 0x00007610ffb07816 */ /* 0x000fe400000000b0 */
[----:B------:R-:W-:Y:S01]  /*2e70*/  ISETP.LT.AND P0, PT, R97, UR22, P0 ;  /* 0x0000001661007c0c */ /* 0x000fe20008701270 */
[----:B0-----:R-:W-:Y:S01]  /*2e80*/  @P1 IMAD.MOV.U32 R106, RZ, RZ, R93 ;  /* 0x000000ffff6a1224 */ /* 0x001fe200078e005d */
[----:B------:R-:W-:Y:S01]  /*2e90*/  LEA.HI.X.SX32 R96, R96, R177, 0x1, P5 ;  /* 0x000000b160607211 */ /* 0x000fe200028f0eff */
[----:B------:R-:W-:Y:S01]  /*2ea0*/  @P1 IMAD.MOV.U32 R107, RZ, RZ, R95 ;  /* 0x000000ffff6b1224 */ /* 0x000fe200078e005f */
[C---:B------:R-:W-:Y:S02]  /*2eb0*/  IADD3 R97, P4, PT, R98.reuse, R179, RZ ;  /* 0x000000b362617210 */ /* 0x040fe40007f9e0ff */
[----:B------:R-:W-:Y:S02]  /*2ec0*/  PRMT R170, RZ, 0x7610, R170 ;  /* 0x00007610ffaa7816 */ /* 0x000fe400000000aa */
[----:B------:R0:W2:Y:S01]  /*2ed0*/  @P1 LDG.E.U8 R176, desc[UR20][R106.64] ;  /* 0x000000146ab01981 */ /* 0x0000a2000c1e1100 */
[----:B------:R-:W-:-:S02]  /*2ee0*/  LEA.HI.X.SX32 R98, R98, R177, 0x1, P4 ;  /* 0x000000b162627211 */ /* 0x000fc400020f0eff */
[----:B------:R-:W-:Y:S02]  /*2ef0*/  LOP3.LUT R100, R105, 0x46, RZ, 0xfc, !PT ;  /* 0x0000004669647812 */ /* 0x000fe400078efcff */
[----:B------:R-:W-:Y:S01]  /*2f00*/  PLOP3.LUT P1, PT, PT, PT, UP1, 0x80, 0x8 ;  /* 0x000000000008781c */ /* 0x000fe20003f2f018 */
[----:B0-----:R-:W-:Y:S02]  /*2f10*/  @P2 IMAD.MOV.U32 R106, RZ, RZ, R94 ;  /* 0x000000ffff6a2224 */ /* 0x001fe400078e005e */
[----:B------:R-:W-:Y:S01]  /*2f20*/  @P2 IMAD.MOV.U32 R107, RZ, RZ, R96 ;  /* 0x000000ffff6b2224 */ /* 0x000fe200078e0060 */
[----:B------:R-:W-:-:S04]  /*2f30*/  PRMT R168, RZ, 0x7610, R168 ;  /* 0x00007610ffa87816 */ /* 0x000fc800000000a8 */
[----:B------:R0:W2:Y:S01]  /*2f40*/  @P2 LDG.E.U8 R170, desc[UR20][R106.64] ;  /* 0x000000146aaa2981 */ /* 0x0000a2000c1e1100 */
[----:B------:R-:W-:Y:S02]  /*2f50*/  LOP3.LUT R99, R105, 0x56, RZ, 0xfc, !PT ;  /* 0x0000005669637812 */ /* 0x000fe400078efcff */
[----:B------:R-:W-:Y:S02]  /*2f60*/  PLOP3.LUT P2, PT, PT, PT, UP1, 0x80, 0x8 ;  /* 0x000000000008781c */ /* 0x000fe40003f4f018 */
[----:B------:R-:W-:Y:S01]  /*2f70*/  ISETP.LT.AND P1, PT, R100, UR22, P1 ;  /* 0x0000001664007c0c */ /* 0x000fe20008f21270 */
[----:B0-----:R-:W-:Y:S02]  /*2f80*/  @P0 IMAD.MOV.U32 R106, RZ, RZ, R97 ;  /* 0x000000ffff6a0224 */ /* 0x001fe400078e0061 */
[----:B------:R-:W-:-:S05]  /*2f90*/  @P0 IMAD.MOV.U32 R107, RZ, RZ, R98 ;  /* 0x000000ffff6b0224 */ /* 0x000fca00078e0062 */
[----:B------:R0:W3:Y:S01]  /*2fa0*/  @P0 LDG.E.U8 R168, desc[UR20][R106.64] ;  /* 0x000000146aa80981 */ /* 0x0000e2000c1e1100 */
[----:B------:R-:W-:Y:S02]  /*2fb0*/  ISETP.LT.AND P0, PT, R99, UR22, P2 ;  /* 0x0000001663007c0c */ /* 0x000fe40009701270 */
[CC--:B------:R-:W-:Y:S02]  /*2fc0*/  IADD3 R99, P4, PT, R101.reuse, R179.reuse, RZ ;  /* 0x000000b365637210 */ /* 0x0c0fe40007f9e0ff */
[----:B------:R-:W-:Y:S02]  /*2fd0*/  IADD3 R100, P5, PT, R102, R179, RZ ;  /* 0x000000b366647210 */ /* 0x000fe40007fbe0ff */
[----:B------:R-:W-:Y:S02]  /*2fe0*/  LEA.HI.X.SX32 R101, R101, R177, 0x1, P4 ;  /* 0x000000b165657211 */ /* 0x000fe400020f0eff */
[----:B------:R-:W-:Y:S01]  /*2ff0*/  PRMT R167, RZ, 0x7610, R167 ;  /* 0x00007610ffa77816 */ /* 0x000fe200000000a7 */
[----:B0-----:R-:W-:Y:S01]  /*3000*/  @P1 IMAD.MOV.U32 R106, RZ, RZ, R99 ;  /* 0x000000ffff6a1224 */ /* 0x001fe200078e0063 */
[----:B------:R-:W-:Y:S01]  /*3010*/  LOP3.LUT R103, R105, 0x66, RZ, 0xfc, !PT ;  /* 0x0000006669677812 */ /* 0x000fe200078efcff */
[----:B------:R-:W-:Y:S01]  /*3020*/  @P1 IMAD.MOV.U32 R107, RZ, RZ, R101 ;  /* 0x000000ffff6b1224 */ /* 0x000fe200078e0065 */
[----:B------:R-:W-:-:S02]  /*3030*/  PLOP3.LUT P2, PT, PT, PT, UP1, 0x80, 0x8 ;  /* 0x000000000008781c */ /* 0x000fc40003f4f018 */
[----:B------:R-:W-:Y:S02]  /*3040*/  LEA.HI.X.SX32 R102, R102, R177, 0x1, P5 ;  /* 0x000000b166667211 */ /* 0x000fe400028f0eff */
[----:B------:R-:W-:Y:S01]  /*3050*/  ISETP.LT.AND P2, PT, R103, UR22, P2 ;  /* 0x0000001667007c0c */ /* 0x000fe20009741270 */
[----:B------:R0:W3:Y:S01]  /*3060*/  @P1 LDG.E.U8 R167, desc[UR20][R106.64] ;  /* 0x000000146aa71981 */ /* 0x0000e2000c1e1100 */
[----:B------:R-:W-:Y:S02]  /*3070*/  PRMT R180, RZ, 0x7610, R180 ;  /* 0x00007610ffb47816 */ /* 0x000fe400000000b4 */
[----:B------:R-:W-:Y:S01]  /*3080*/  IADD3 R103, P4, PT, R104, R179, RZ ;  /* 0x000000b368677210 */ /* 0x000fe20007f9e0ff */
[----:B0-----:R-:W-:Y:S02]  /*3090*/  @P0 IMAD.MOV.U32 R106, RZ, RZ, R100 ;  /* 0x000000ffff6a0224 */ /* 0x001fe400078e0064 */
[----:B------:R-:W-:Y:S01]  /*30a0*/  @P0 IMAD.MOV.U32 R107, RZ, RZ, R102 ;  /* 0x000000ffff6b0224 */ /* 0x000fe200078e0066 */
[----:B------:R-:W-:-:S02]  /*30b0*/  LOP3.LUT R105, R105, 0x76, RZ, 0xfc, !PT ;  /* 0x0000007669697812 */ /* 0x000fc400078efcff */
[----:B------:R-:W-:Y:S02]  /*30c0*/  LEA.HI.X.SX32 R104, R104, R177, 0x1, P4 ;  /* 0x000000b168687211 */ /* 0x000fe400020f0eff */
[----:B------:R0:W4:Y:S01]  /*30d0*/  @P0 LDG.E.U8 R180, desc[UR20][R106.64] ;  /* 0x000000146ab40981 */ /* 0x000122000c1e1100 */
[----:B------:R-:W-:Y:S02]  /*30e0*/  PLOP3.LUT P0, PT, PT, PT, UP1, 0x80, 0x8 ;  /* 0x000000000008781c */ /* 0x000fe40003f0f018 */
[----:B------:R-:W-:Y:S02]  /*30f0*/  LEA.HI R110, R194, 0xe, RZ, 0x1a ;  /* 0x0000000ec26e7811 */ /* 0x000fe400078fd0ff */
[----:B------:R-:W-:Y:S02]  /*3100*/  ISETP.LT.AND P0, PT, R105, UR22, P0 ;  /* 0x0000001669007c0c */ /* 0x000fe40008701270 */
[----:B------:R-:W-:Y:S01]  /*3110*/  PRMT R181, RZ, 0x7610, R181 ;  /* 0x00007610ffb57816 */ /* 0x000fe200000000b5 */
[----:B------:R-:W-:Y:S01]  /*3120*/  IMAD R108, R110, UR12, RZ ;  /* 0x0000000c6e6c7c24 */ /* 0x000fe2000f8e02ff */
[----:B------:R-:W-:Y:S01]  /*3130*/  PLOP3.LUT P1, PT, PT, PT, UP1, 0x80, 0x8 ;  /* 0x000000000008781c */ /* 0x000fe20003f2f018 */
[----:B0-----:R-:W-:-:S02]  /*3140*/  @P2 IMAD.MOV.U32 R106, RZ, RZ, R103 ;  /* 0x000000ffff6a2224 */ /* 0x001fc400078e0067 */
[----:B------:R-:W-:Y:S01]  /*3150*/  @P2 IMAD.MOV.U32 R107, RZ, RZ, R104 ;  /* 0x000000ffff6b2224 */ /* 0x000fe200078e0068 */
[-C--:B------:R-:W-:Y:S02]  /*3160*/  IADD3 R156, P5, PT, R155, R179.reuse, RZ ;  /* 0x000000b39b9c7210 */ /* 0x080fe40007fbe0ff */
[----:B------:R-:W-:Y:S02]  /*3170*/  LEA.HI R109, R194, 0x1e, RZ, 0x1a ;  /* 0x0000001ec26d7811 */ /* 0x000fe400078fd0ff */
[----:B------:R0:W5:Y:S01]  /*3180*/  @P2 LDG.E.U8 R181, desc[UR20][R106.64] ;  /* 0x000000146ab52981 */ /* 0x000162000c1e1100 */
[----:B------:R-:W-:Y:S02]  /*3190*/  ISETP.LT.AND P1, PT, R110, UR22, P1 ;  /* 0x000000166e007c0c */ /* 0x000fe40008f21270 */
[----:B------:R-:W-:Y:S02]  /*31a0*/  PLOP3.LUT P2, PT, PT, PT, UP1, 0x80, 0x8 ;  /* 0x000000000008781c */ /* 0x000fe40003f4f018 */
[----:B------:R-:W-:-:S02]  /*31b0*/  IADD3 R105, P4, PT, R108, R179, RZ ;  /* 0x000000b36c697210 */ /* 0x000fc40007f9e0ff */
[-C--:B------:R-:W-:Y:S01]  /*31c0*/  LEA.HI.X.SX32 R155, R155, R177.reuse, 0x1, P5 ;  /* 0x000000b19b9b7211 */ /* 0x080fe200028f0eff */
[C---:B------:R-:W-:Y:S01]  /*31d0*/  IMAD R110, R109.reuse, UR12, RZ ;  /* 0x0000000c6d6e7c24 */ /* 0x040fe2000f8e02ff */
[----:B------:R-:W-:Y:S02]  /*31e0*/  ISETP.LT.AND P2, PT, R109, UR22, P2 ;  /* 0x000000166d007c0c */ /* 0x000fe40009741270 */
[----:B------:R-:W-:Y:S01]  /*31f0*/  PRMT R183, RZ, 0x7610, R183 ;  /* 0x00007610ffb77816 */ /* 0x000fe200000000b7 */
[----:B------:R-:W-:Y:S01]  /*3200*/  @P0 IMAD.MOV.U32 R109, RZ, RZ, R155 ;  /* 0x000000ffff6d0224 */ /* 0x000fe200078e009b */
[----:B0-----:R-:W-:Y:S01]  /*3210*/  LEA.HI.X.SX32 R107, R108, R177, 0x1, P4 ;  /* 0x000000b16c6b7211 */ /* 0x001fe200020f0eff */
[----:B------:R-:W-:Y:S01]  /*3220*/  @P0 IMAD.MOV.U32 R108, RZ, RZ, R156 ;  /* 0x000000ffff6c0224 */ /* 0x000fe200078e009c */
[----:B------:R-:W-:Y:S02]  /*3230*/  IADD3 R106, P5, PT, R110, R179, RZ ;  /* 0x000000b36e6a7210 */ /* 0x000fe40007fbe0ff */
[----:B------:R-:W-:-:S02]  /*3240*/  LEA.HI R114, R194, 0x2e, RZ, 0x1a ;  /* 0x0000002ec2727811 */ /* 0x000fc400078fd0ff */
[----:B------:R0:W5:Y:S01]  /*3250*/  @P0 LDG.E.U8 R183, desc[UR20][R108.64] ;  /* 0x000000146cb70981 */ /* 0x000162000c1e1100 */
[----:B------:R-:W-:Y:S01]  /*3260*/  PRMT R184, RZ, 0x7610, R184 ;  /* 0x00007610ffb87816 */ /* 0x000fe200000000b8 */
[----:B------:R-:W-:Y:S01]  /*3270*/  @P1 IMAD.MOV.U32 R111, RZ, RZ, R107 ;  /* 0x000000ffff6f1224 */ /* 0x000fe200078e006b */
[----:B------:R-:W-:Y:S01]  /*3280*/  PLOP3.LUT P0, PT, PT, PT, UP1, 0x80, 0x8 ;  /* 0x000000000008781c */ /* 0x000fe20003f0f018 */
[----:B------:R-:W-:Y:S01]  /*3290*/  IMAD R112, R114, UR12, RZ ;  /* 0x0000000c72707c24 */ /* 0x000fe2000f8e02ff */
[----:B------:R-:W-:Y:S02]  /*32a0*/  LEA.HI R113, R194, 0x3e, RZ, 0x1a ;  /* 0x0000003ec2717811 */ /* 0x000fe400078fd0ff */
[----:B0-----:R-:W-:Y:S01]  /*32b0*/  LEA.HI.X.SX32 R108, R110, R177, 0x1, P5 ;  /* 0x000000b16e6c7211 */ /* 0x001fe200028f0eff */
[----:B------:R-:W-:Y:S01]  /*32c0*/  @P1 IMAD.MOV.U32 R110, RZ, RZ, R105 ;  /* 0x000000ffff6e1224 */ /* 0x000fe200078e0069 */
[----:B------:R-:W-:Y:S02]  /*32d0*/  ISETP.LT.AND P0, PT, R114, UR22, P0 ;  /* 0x0000001672007c0c */ /* 0x000fe40008701270 */
[----:B------:R-:W-:-:S02]  /*32e0*/  PRMT R185, RZ, 0x7610, R185 ;  /* 0x00007610ffb97816 */ /* 0x000fc400000000b9 */
[----:B------:R0:W5:Y:S01]  /*32f0*/  @P1 LDG.E.U8 R184, desc[UR20][R110.64] ;  /* 0x000000146eb81981 */ /* 0x000162000c1e1100 */
[----:B------:R-:W-:Y:S01]  /*3300*/  PLOP3.LUT P1, PT, PT, PT, UP1, 0x80, 0x8 ;  /* 0x000000000008781c */ /* 0x000fe20003f2f018 */
[C---:B------:R-:W-:Y:S01]  /*3310*/  IMAD R114, R113.reuse, UR12, RZ ;  /* 0x0000000c71727c24 */ /* 0x040fe2000f8e02ff */
[----:B------:R-:W-:Y:S02]  /*3320*/  IADD3 R109, P4, PT, R112, R179, RZ ;  /* 0x000000b3706d7210 */ /* 0x000fe40007f9e0ff */
[----:B------:R-:W-:Y:S01]  /*3330*/  ISETP.LT.AND P1, PT, R113, UR22, P1 ;  /* 0x0000001671007c0c */ /* 0x000fe20008f21270 */
[----:B0-----:R-:W-:Y:S02]  /*3340*/  @P2 IMAD.MOV.U32 R110, RZ, RZ, R106 ;  /* 0x000000ffff6e2224 */ /* 0x001fe400078e006a */
[----:B------:R-:W-:Y:S01]  /*3350*/  @P2 IMAD.MOV.U32 R111, RZ, RZ, R108 ;  /* 0x000000ffff6f2224 */ /* 0x000fe200078e006c */
[----:B------:R-:W-:-:S04]  /*3360*/  LEA.HI R113, R194, 0x4e, RZ, 0x1a ;  /* 0x0000004ec2717811 */ /* 0x000fc800078fd0ff */
[----:B------:R0:W5:Y:S01]  /*3370*/  @P2 LDG.E.U8 R185, desc[UR20][R110.64] ;  /* 0x000000146eb92981 */ /* 0x000162000c1e1100 */
[----:B------:R-:W-:Y:S02]  /*3380*/  PRMT R186, RZ, 0x7610, R186 ;  /* 0x00007610ffba7816 */ /* 0x000fe400000000ba */
[----:B------:R-:W-:Y:S02]  /*3390*/  PLOP3.LUT P2, PT, PT, PT, UP1, 0x80, 0x8 ;  /* 0x000000000008781c */ /* 0x000fe40003f4f018 */
[----:B0-----:R-:W-:Y:S02]  /*33a0*/  IADD3 R110, P5, PT, R114, R179, RZ ;  /* 0x000000b3726e7210 */ /* 0x001fe40007fbe0ff */
[-C--:B------:R-:W-:Y:S02]  /*33b0*/  LEA.HI.X.SX32 R111, R112, R177.reuse, 0x1, P4 ;  /* 0x000000b1706f7211 */ /* 0x080fe400020f0eff */
[----:B------:R-:W-:Y:S01]  /*33c0*/  LEA.HI.X.SX32 R112, R114, R177, 0x1, P5 ;  /* 0x000000b172707211 */ /* 0x000fe200028f0eff */
[----:B------:R-:W-:-:S02]  /*33d0*/  @P0 IMAD.MOV.U32 R114, RZ, RZ, R109 ;  /* 0x000000ffff720224 */ /* 0x000fc400078e006d */
[----:B------:R-:W-:Y:S01]  /*33e0*/  @P0 IMAD.MOV.U32 R115, RZ, RZ, R111 ;  /* 0x000000ffff730224 */ /* 0x000fe200078e006f */
[C---:B------:R-:W-:Y:S01]  /*33f0*/  ISETP.LT.AND P2, PT, R113.reuse, UR22, P2 ;  /* 0x0000001671007c0c */ /* 0x040fe20009741270 */
[----:B------:R-:W-:Y:S01]  /*3400*/  IMAD R116, R113, UR12, RZ ;  /* 0x0000000c71747c24 */ /* 0x000fe2000f8e02ff */
[----:B------:R-:W-:Y:S02]  /*3410*/  PRMT R187, RZ, 0x7610, R187 ;  /* 0x00007610ffbb7816 */ /* 0x000fe400000000bb */
[----:B------:R0:W5:Y:S02]  /*3420*/  @P0 LDG.E.U8 R186, desc[UR20][R114.64] ;  /* 0x0000001472ba0981 */ /* 0x000164000c1e1100 */
[----:B------:R-:W-:Y:S01]  /*3430*/  IADD3 R113, P0, PT, R116, R179, RZ ;  /* 0x000000b374717210 */ /* 0x000fe20007f1e0ff */
[----:B0-----:R-:W-:Y:S02]  /*3440*/  @P1 IMAD.MOV.U32 R114, RZ, RZ, R110 ;  /* 0x000000ffff721224 */ /* 0x001fe400078e006e */
[----:B------:R-:W-:-:S05]  /*3450*/  @P1 IMAD.MOV.U32 R115, RZ, RZ, R112 ;  /* 0x000000ffff731224 */ /* 0x000fca00078e0070 */
[----:B------:R0:W5:Y:S01]  /*3460*/  @P1 LDG.E.U8 R187, desc[UR20][R114.64] ;  /* 0x0000001472bb1981 */ /* 0x000162000c1e1100 */
[----:B------:R-:W-:Y:S02]  /*3470*/  PRMT R188, RZ, 0x7610, R188 ;  /* 0x00007610ffbc7816 */ /* 0x000fe400000000bc */
[----:B------:R-:W-:Y:S02]  /*3480*/  LEA.HI R118, R194, 0x5e, RZ, 0x1a ;  /* 0x0000005ec2767811 */ /* 0x000fe400078fd0ff */
[----:B0-----:R-:W-:Y:S01]  /*3490*/  LEA.HI.X.SX32 R114, R116, R177, 0x1, P0 ;  /* 0x000000b174727211 */ /* 0x001fe200000f0eff */
[----:B------:R-:W-:Y:S01]  /*34a0*/  @P2 IMAD.MOV.U32 R116, RZ, RZ, R113 ;  /* 0x000000ffff742224 */ /* 0x000fe200078e0071 */
[----:B------:R-:W-:-:S03]  /*34b0*/  PLOP3.LUT P0, PT, PT, PT, UP1, 0x80, 0x8 ;  /* 0x000000000008781c */ /* 0x000fc60003f0f018 */
[----:B------:R-:W-:Y:S01]  /*34c0*/  @P2 IMAD.MOV.U32 R117, RZ, RZ, R114 ;  /* 0x000000ffff752224 */ /* 0x000fe200078e0072 */
[----:B------:R-:W-:-:S04]  /*34d0*/  ISETP.LT.AND P0, PT, R118, UR22, P0 ;  /* 0x0000001676007c0c */ /* 0x000fc80008701270 */
[----:B------:R0:W5:Y:S01]  /*34e0*/  @P2 LDG.E.U8 R188, desc[UR20][R116.64] ;  /* 0x0000001474bc2981 */ /* 0x000162000c1e1100 */
[----:B------:R-:W-:Y:S01]  /*34f0*/  IABS R192, R119 ;  /* 0x0000007700c07213 */ /* 0x000fe20000000000 */
[----:B0-----:R-:W-:-:S03]  /*3500*/  IMAD R116, R118, UR12, RZ ;  /* 0x0000000c76747c24 */ /* 0x001fc6000f8e02ff */
[----:B------:R-:W0:Y:S02]  /*3510*/  I2F.RP R193, R192 ;  /* 0x000000c000c17306 */ /* 0x000e240000209400 */
[----:B------:R-:W-:-:S04]  /*3520*/  IADD3 R115, P1, PT, R116, R179, RZ ;  /* 0x000000b374737210 */ /* 0x000fc80007f3e0ff */
[----:B------:R-:W-:Y:S01]  /*3530*/  LEA.HI.X.SX32 R116, R116, R177, 0x1, P1 ;  /* 0x000000b174747211 */ /* 0x000fe200008f0eff */
[----:B------:R-:W-:Y:S01]  /*3540*/  @P0 IMAD.MOV.U32 R120, RZ, RZ, R115 ;  /* 0x000000ffff780224 */ /* 0x000fe200078e0073 */
[----:B------:R-:W-:-:S03]  /*3550*/  PRMT R202, RZ, 0x7610, R202 ;  /* 0x00007610ffca7816 */ /* 0x000fc600000000ca */
[----:B------:R-:W-:Y:S01]  /*3560*/  @P0 IMAD.MOV.U32 R121, RZ, RZ, R116 ;  /* 0x000000ffff790224 */ /* 0x000fe200078e0074 */
[----:B------:R-:W-:Y:S01]  /*3570*/  LEA.HI R117, R194, 0x6e, RZ, 0x1a ;  /* 0x0000006ec2757811 */ /* 0x000fe200078fd0ff */
[----:B0-----:R-:W0:Y:S03]  /*3580*/  MUFU.RCP R193, R193 ;  /* 0x000000c100c17308 */ /* 0x001e260000001000 */
[----:B------:R1:W5:Y:S01]  /*3590*/  @P0 LDG.E.U8 R202, desc[UR20][R120.64] ;  /* 0x0000001478ca0981 */ /* 0x000362000c1e1100 */
[----:B------:R-:W-:Y:S01]  /*35a0*/  PLOP3.LUT P0, PT, PT, PT, UP1, 0x80, 0x8 ;  /* 0x000000000008781c */ /* 0x000fe20003f0f018 */
[----:B------:R-:W-:-:S03]  /*35b0*/  IMAD R118, R117, UR12, RZ ;  /* 0x0000000c75767c24 */ /* 0x000fc6000f8e02ff */
[----:B------:R-:W-:Y:S02]  /*35c0*/  ISETP.LT.AND P0, PT, R117, UR22, P0 ;  /* 0x0000001675007c0c */ /* 0x000fe40008701270 */
[----:B------:R-:W-:-:S04]  /*35d0*/  IADD3 R117, P1, PT, R118, R179, RZ ;  /* 0x000000b376757210 */ /* 0x000fc80007f3e0ff */
[----:B------:R-:W-:Y:S02]  /*35e0*/  LEA.HI.X.SX32 R118, R118, R177, 0x1, P1 ;  /* 0x000000b176767211 */ /* 0x000fe400008f0eff */
[----:B------:R-:W-:Y:S01]  /*35f0*/  PRMT R200, RZ, 0x7610, R200 ;  /* 0x00007610ffc87816 */ /* 0x000fe200000000c8 */
[----:B0-----:R-:W-:-:S04]  /*3600*/  VIADD R193, R193, 0xffffffe ;  /* 0x0ffffffec1c17836 */ /* 0x001fc80000000000 */
[----:B-1----:R-:W-:Y:S02]  /*3610*/  @P0 IMAD.MOV.U32 R120, RZ, RZ, R117 ;  /* 0x000000ffff780224 */ /* 0x002fe400078e0075 */
[----:B------:R-:W-:Y:S01]  /*3620*/  @P0 IMAD.MOV.U32 R121, RZ, RZ, R118 ;  /* 0x000000ffff790224 */ /* 0x000fe200078e0076 */
[----:B------:R-:W-:-:S04]  /*3630*/  LEA.HI R194, R194, 0x7e, RZ, 0x1a ;  /* 0x0000007ec2c27811 */ /* 0x000fc800078fd0ff */
[----:B------:R0:W5:Y:S02]  /*3640*/  @P0 LDG.E.U8 R200, desc[UR20][R120.64] ;  /* 0x0000001478c80981 */ /* 0x000164000c1e1100 */
[----:B0-----:R-:W0:Y:S01]  /*3650*/  F2I.FTZ.U32.TRUNC.NTZ R121, R193 ;  /* 0x000000c100797305 */ /* 0x001e22000021f000 */
[----:B------:R-:W-:-:S05]  /*3660*/  IMAD R120, R194, UR12, RZ ;  /* 0x0000000cc2787c24 */ /* 0x000fca000f8e02ff */
[----:B------:R-:W-:-:S04]  /*3670*/  IADD3 R179, P1, PT, R120, R179, RZ ;  /* 0x000000b378b37210 */ /* 0x000fc80007f3e0ff */
[----:B------:R-:W-:Y:S01]  /*3680*/  LEA.HI.X.SX32 R177, R120, R177, 0x1, P1 ;  /* 0x000000b178b17211 */ /* 0x000fe200008f0eff */
[----:B0-----:R-:W-:Y:S01]  /*3690*/  IMAD.MOV R120, RZ, RZ, -R121 ;  /* 0x000000ffff787224 */ /* 0x001fe200078e0a79 */
[----:B------:R-:W-:-:S03]  /*36a0*/  PLOP3.LUT P0, PT, PT, PT, UP1, 0x80, 0x8 ;  /* 0x000000000008781c */ /* 0x000fc60003f0f018 */
[----:B------:R-:W-:Y:S02]  /*36b0*/  IMAD R193, R120, R192, RZ ;  /* 0x000000c078c17224 */ /* 0x000fe400078e02ff */
[----:B------:R-:W-:Y:S01]  /*36c0*/  IMAD.MOV.U32 R120, RZ, RZ, RZ ;  /* 0x000000ffff787224 */ /* 0x000fe200078e00ff */
[----:B------:R-:W-:-:S03]  /*36d0*/  ISETP.LT.AND P0, PT, R194, UR22, P0 ;  /* 0x00000016c2007c0c */ /* 0x000fc60008701270 */
[----:B------:R-:W-:-:S04]  /*36e0*/  IMAD.HI.U32 R120, R121, R193, R120 ;  /* 0x000000c179787227 */ /* 0x000fc800078e0078 */
[----:B------:R-:W-:Y:S02]  /*36f0*/  IMAD.SHL.U32 R121, R199, 0x20, RZ ;  /* 0x00000020c7797824 */ /* 0x000fe400078e00ff */
[----:B------:R-:W-:-:S03]  /*3700*/  IMAD.SHL.U32 R201, R136, 0x40, RZ ;  /* 0x0000004088c97824 */ /* 0x000fc600078e00ff */
[----:B------:R-:W-:Y:S01]  /*3710*/  LOP3.LUT R121, R121, 0x20, RZ, 0xc0, !PT ;  /* 0x0000002079797812 */ /* 0x000fe200078ec0ff */
[----:B------:R-:W-:Y:S01]  /*3720*/  @P0 IMAD.MOV.U32 R194, RZ, RZ, R179 ;  /* 0x000000ffffc20224 */ /* 0x000fe200078e00b3 */
[----:B------:R-:W-:Y:S02]  /*3730*/  PRMT R198, RZ, 0x7610, R198 ;  /* 0x00007610ffc67816 */ /* 0x000fe400000000c6 */
[----:B------:R-:W-:Y:S01]  /*3740*/  LOP3.LUT R193, R201, R121, RZ, 0xfc, !PT ;  /* 0x00000079c9c17212 */ /* 0x000fe200078efcff */
[----:B------:R-:W-:-:S03]  /*3750*/  @P0 IMAD.MOV.U32 R195, RZ, RZ, R177 ;  /* 0x000000ffffc30224 */ /* 0x000fc600078e00b1 */
[----:B------:R-:W-:Y:S02]  /*3760*/  IABS R136, R193 ;  /* 0x000000c100887213 */ /* 0x000fe40000000000 */
[----:B------:R0:W5:Y:S01]  /*3770*/  @P0 LDG.E.U8 R198, desc[UR20][R194.64] ;  /* 0x00000014c2c60981 */ /* 0x000162000c1e1100 */
[----:B------:R-:W-:-:S04]  /*3780*/  @!UP2 UIADD3 UR4, UPT, UPT, -UR5, 0x100000, URZ ;  /* 0x001000000504a890 */ /* 0x000fc8000fffe1ff */
[----:B------:R-:W-:Y:S02]  /*3790*/  @!UP2 USHF.L.U32 UR5, UR4, 0xb, URZ ;  /* 0x0000000b0405a899 */ /* 0x000fe400080006ff */
[----:B------:R-:W-:Y:S01]  /*37a0*/  @!UP2 USHF.L.U32 UR4, UR4, 0x1, URZ ;  /* 0x000000010404a899 */ /* 0x000fe200080006ff */
[----:B------:R-:W-:Y:S02]  /*37b0*/  ISETP.GE.AND P6, PT, R193, RZ, PT ;  /* 0x000000ffc100720c */ /* 0x000fe40003fc6270 */
[----:B------:R-:W-:Y:S01]  /*37c0*/  LOP3.LUT R193, R201, 0x1, R121, 0xfe, !PT ;  /* 0x00000001c9c17812 */ /* 0x000fe200078efe79 */
[----:B0-----:R-:W-:Y:S01]  /*37d0*/  IMAD.HI.U32 R194, R120, R136, RZ ;  /* 0x0000008878c27227 */ /* 0x001fe200078e00ff */
[----:B------:R-:W-:-:S03]  /*37e0*/  VOTEU.ALL UP2, P3 ;  /* 0x0000000000ff7886 */ /* 0x000fc60001840000 */
[----:B------:R-:W-:-:S04]  /*37f0*/  IMAD.MOV R194, RZ, RZ, -R194 ;  /* 0x000000ffffc27224 */ /* 0x000fc800078e0ac2 */
[----:B------:R0:W1:Y:S01]  /*3800*/  @!UP2 SYNCS.EXCH.64 URZ, [UR9+0x6008], UR4 ;  /* 0x0060080409ffa5b2 */ /* 0x0000620008000100 */
[----:B------:R-:W-:Y:S01]  /*3810*/  IMAD R136, R192, R194, R136 ;  /* 0x000000c2c0887224 */ /* 0x000fe200078e0288 */
[----:B------:R-:W-:Y:S01]  /*3820*/  IABS R194, R193 ;  /* 0x000000c100c27213 */ /* 0x000fe20000000000 */
[----:B--2---:R2:W-:Y:S01]  /*3830*/  STS.U8 [R238+UR9], R135 ;  /* 0x00000087ee007988 */ /* 0x0045e20008000009 */
[----:B------:R-:W-:Y:S02]  /*3840*/  ISETP.GE.AND P2, PT, R193, RZ, PT ;  /* 0x000000ffc100720c */ /* 0x000fe40003f46270 */
[----:B------:R-:W-:Y:S01]  /*3850*/  LOP3.LUT R199, R238, 0x10, RZ, 0x3c, !PT ;  /* 0x00000010eec77812 */ /* 0x000fe200078e3cff */
[----:B0-----:R-:W0:Y:S01]  /*3860*/  LDCU UR4, c[0x0][0x3b0] ;  /* 0x00007600ff0477ac */ /* 0x001e220008000800 */
[----:B--2---:R-:W-:-:S04]  /*3870*/  IMAD.HI.U32 R135, R120, R194, RZ ;  /* 0x000000c278877227 */ /* 0x004fc800078e00ff */
[----:B------:R-:W-:-:S04]  /*3880*/  IMAD.MOV R135, RZ, RZ, -R135 ;  /* 0x000000ffff877224 */ /* 0x000fc800078e0a87 */
[----:B------:R-:W-:Y:S01]  /*3890*/  IMAD R135, R192, R135, R194 ;  /* 0x00000087c0877224 */ /* 0x000fe200078e02c2 */
[----:B------:R-:W-:-:S04]  /*38a0*/  LOP3.LUT R193, R201, 0x2, R121, 0xfe, !PT ;  /* 0x00000002c9c17812 */ /* 0x000fc800078efe79 */
[----:B------:R-:W-:Y:S02]  /*38b0*/  ISETP.GT.U32.AND P5, PT, R192, R135, PT ;  /* 0x00000087c000720c */ /* 0x000fe40003fa4070 */
[----:B------:R-:W-:Y:S01]  /*38c0*/  IABS R194, R193 ;  /* 0x000000c100c27213 */ /* 0x000fe20000000000 */
[----:B---3--:R2:W-:Y:S01]  /*38d0*/  STS.U8 [R238+UR9+0x200], R134 ;  /* 0x00020086ee007988 */ /* 0x0085e20008000009 */
[----:B------:R-:W-:Y:S02]  /*38e0*/  ISETP.GE.AND P4, PT, R193, RZ, PT ;  /* 0x000000ffc100720c */ /* 0x000fe40003f86270 */
[----:B------:R-:W-:Y:S01]  /*38f0*/  LOP3.LUT R193, R201, 0x3, R121, 0xfe, !PT ;  /* 0x00000003c9c17812 */ /* 0x000fe200078efe79 */
[----:B--2---:R-:W-:-:S04]  /*3900*/  IMAD.HI.U32 R134, R120, R194, RZ ;  /* 0x000000c278867227 */ /* 0x004fc800078e00ff */
[----:B------:R-:W-:Y:S02]  /*3910*/  IMAD.MOV R134, RZ, RZ, -R134 ;  /* 0x000000ffff867224 */ /* 0x000fe400078e0a86 */
[----:B------:R-:W-:Y:S02]  /*3920*/  @!P5 IMAD.IADD R135, R135, 0x1, -R192 ;  /* 0x000000018787d824 */ /* 0x000fe400078e0ac0 */
[C---:B------:R-:W-:Y:S01]  /*3930*/  IMAD R134, R192.reuse, R134, R194 ;  /* 0x00000086c0867224 */ /* 0x040fe200078e02c2 */
[----:B------:R-:W-:Y:S02]  /*3940*/  IABS R194, R193 ;  /* 0x000000c100c27213 */ /* 0x000fe40000000000 */
[C---:B------:R-:W-:Y:S02]  /*3950*/  ISETP.GT.U32.AND P5, PT, R192.reuse, R135, PT ;  /* 0x00000087c000720c */ /* 0x040fe40003fa4070 */
[----:B------:R-:W-:Y:S01]  /*3960*/  ISETP.GT.U32.AND P0, PT, R192, R136, PT ;  /* 0x00000088c000720c */ /* 0x000fe20003f04070 */
[----:B----4-:R2:W-:Y:S02]  /*3970*/  STS.U8 [R238+UR9+0x400], R137 ;  /* 0x00040089ee007988 */ /* 0x0105e40008000009 */
[----:B--2---:R-:W-:-:S04]  /*3980*/  IMAD.HI.U32 R137, R120, R194, RZ ;  /* 0x000000c278897227 */ /* 0x004fc800078e00ff */
[----:B------:R-:W-:-:S04]  /*3990*/  IMAD.MOV R137, RZ, RZ, -R137 ;  /* 0x000000ffff897224 */ /* 0x000fc800078e0a89 */
[----:B------:R-:W-:Y:S02]  /*39a0*/  @!P5 IMAD.IADD R135, R135, 0x1, -R192 ;  /* 0x000000018787d824 */ /* 0x000fe400078e0ac0 */
[----:B------:R-:W-:Y:S02]  /*39b0*/  IMAD R137, R192, R137, R194 ;  /* 0x00000089c0897224 */ /* 0x000fe400078e02c2 */
[----:B------:R-:W-:Y:S02]  /*39c0*/  @!P0 IMAD.IADD R136, R136, 0x1, -R192 ;  /* 0x0000000188888824 */ /* 0x000fe400078e0ac0 */
[----:B------:R-:W-:Y:S01]  /*39d0*/  @!P2 IMAD.MOV R135, RZ, RZ, -R135 ;  /* 0x000000ffff87a224 */ /* 0x000fe200078e0a87 */
[C---:B------:R-:W-:Y:S02]  /*39e0*/  ISETP.GT.U32.AND P2, PT, R192.reuse, R137, PT ;  /* 0x00000089c000720c */ /* 0x040fe40003f44070 */
[----:B------:R-:W-:Y:S02]  /*39f0*/  ISETP.GT.U32.AND P0, PT, R192, R136, PT ;  /* 0x00000088c000720c */ /* 0x000fe40003f04070 */
[----:B------:R-:W-:-:S02]  /*3a00*/  ISETP.GE.AND P1, PT, R193, RZ, PT ;  /* 0x000000ffc100720c */ /* 0x000fc40003f26270 */
[----:B------:R-:W-:Y:S01]  /*3a10*/  LOP3.LUT R193, R201, 0x4, R121, 0xfe, !PT ;  /* 0x00000004c9c17812 */ /* 0x000fe200078efe79 */
[----:B-----5:R2:W-:Y:S03]  /*3a20*/  STS.U8 [R238+UR9+0x600], R138 ;  /* 0x0006008aee007988 */ /* 0x0205e60008000009 */
[----:B------:R-:W-:Y:S01]  /*3a30*/  IABS R194, R193 ;  /* 0x000000c100c27213 */ /* 0x000fe20000000000 */
[----:B------:R3:W-:Y:S02]  /*3a40*/  STS.U8 [R238+UR9+0x800], R139 ;  /* 0x0008008bee007988 */ /* 0x0007e40008000009 */
[--C-:B------:R-:W-:Y:S02]  /*3a50*/  @!P2 IMAD.IADD R137, R137, 0x1, -R192.reuse ;  /* 0x000000018989a824 */ /* 0x100fe400078e0ac0 */
[----:B------:R-:W-:Y:S02]  /*3a60*/  @!P0 IMAD.IADD R136, R136, 0x1, -R192 ;  /* 0x0000000188888824 */ /* 0x000fe400078e0ac0 */
[----:B--2---:R-:W-:Y:S01]  /*3a70*/  IMAD.HI.U32 R138, R120, R194, RZ ;  /* 0x000000c2788a7227 */ /* 0x004fe200078e00ff */
[----:B------:R-:W-:-:S02]  /*3a80*/  ISETP.GE.AND P0, PT, R193, RZ, PT ;  /* 0x000000ffc100720c */ /* 0x000fc40003f06270 */
[----:B---3--:R-:W-:Y:S01]  /*3a90*/  LOP3.LUT R139, R201, 0x5, R121, 0xfe, !PT ;  /* 0x00000005c98b7812 */ /* 0x008fe200078efe79 */
[----:B------:R-:W-:Y:S01]  /*3aa0*/  IMAD.MOV R138, RZ, RZ, -R138 ;  /* 0x000000ffff8a7224 */ /* 0x000fe200078e0a8a */
[C---:B------:R-:W-:Y:S01]  /*3ab0*/  ISETP.GT.U32.AND P2, PT, R192.reuse, R137, PT ;  /* 0x00000089c000720c */ /* 0x040fe20003f44070 */
[----:B------:R-:W-:Y:S01]  /*3ac0*/  @!P6 IMAD.MOV R136, RZ, RZ, -R136 ;  /* 0x000000ffff88e224 */ /* 0x000fe200078e0a88 */
[----:B------:R-:W-:Y:S02]  /*3ad0*/  IABS R193, R139 ;  /* 0x0000008b00c17213 */ /* 0x000fe40000000000 */
[C---:B------:R-:W-:Y:S01]  /*3ae0*/  ISETP.GT.U32.AND P6, PT, R192.reuse, R134, PT ;  /* 0x00000086c000720c */ /* 0x040fe20003fc4070 */
[----:B------:R-:W-:Y:S02]  /*3af0*/  IMAD R138, R192, R138, R194 ;  /* 0x0000008ac08a7224 */ /* 0x000fe400078e02c2 */
[----:B------:R-:W-:Y:S01]  /*3b00*/  IMAD.HI.U32 R194, R120, R193, RZ ;  /* 0x000000c178c27227 */ /* 0x000fe200078e00ff */
[----:B------:R-:W-:-:S03]  /*3b10*/  ISETP.GE.AND P5, PT, R139, RZ, PT ;  /* 0x000000ff8b00720c */ /* 0x000fc60003fa6270 */
[----:B------:R-:W-:Y:S02]  /*3b20*/  IMAD.MOV R194, RZ, RZ, -R194 ;  /* 0x000000ffffc27224 */ /* 0x000fe400078e0ac2 */
[--C-:B------:R-:W-:Y:S02]  /*3b30*/  @!P2 IMAD.IADD R137, R137, 0x1, -R192.reuse ;  /* 0x000000018989a824 */ /* 0x100fe400078e0ac0 */
[----:B------:R-:W-:Y:S02]  /*3b40*/  IMAD R139, R192, R194, R193 ;  /* 0x000000c2c08b7224 */ /* 0x000fe400078e02c1 */
[----:B------:R-:W-:Y:S01]  /*3b50*/  @!P6 IMAD.IADD R134, R134, 0x1, -R192 ;  /* 0x000000018686e824 */ /* 0x000fe200078e0ac0 */
[----:B------:R2:W-:Y:S01]  /*3b60*/  STS.U8 [R238+UR9+0xa00], R140 ;  /* 0x000a008cee007988 */ /* 0x0005e20008000009 */
[----:B------:R-:W-:Y:S01]  /*3b70*/  @!P1 IMAD.MOV R137, RZ, RZ, -R137 ;  /* 0x000000ffff899224 */ /* 0x000fe200078e0a89 */
[C---:B------:R-:W-:Y:S02]  /*3b80*/  ISETP.GT.U32.AND P1, PT, R192.reuse, R139, PT ;  /* 0x0000008bc000720c */ /* 0x040fe40003f24070 */
[----:B------:R-:W-:-:S02]  /*3b90*/  ISETP.GT.U32.AND P6, PT, R192, R134, PT ;  /* 0x00000086c000720c */ /* 0x000fc40003fc4070 */
[----:B--2---:R-:W-:-:S04]  /*3ba0*/  LOP3.LUT R140, R201, 0x6, R121, 0xfe, !PT ;  /* 0x00000006c98c7812 */ /* 0x004fc800078efe79 */
[----:B------:R-:W-:Y:S01]  /*3bb0*/  IABS R193, R140 ;  /* 0x0000008c00c17213 */ /* 0x000fe20000000000 */
[----:B------:R2:W-:Y:S04]  /*3bc0*/  STS.U8 [R238+UR9+0xc00], R141 ;  /* 0x000c008dee007988 */ /* 0x0005e80008000009 */
[----:B------:R-:W-:-:S04]  /*3bd0*/  IMAD.HI.U32 R194, R120, R193, RZ ;  /* 0x000000c178c27227 */ /* 0x000fc800078e00ff */
[----:B------:R-:W-:Y:S02]  /*3be0*/  IMAD.MOV R194, RZ, RZ, -R194 ;  /* 0x000000ffffc27224 */ /* 0x000fe400078e0ac2 */
[--C-:B------:R-:W-:Y:S01]  /*3bf0*/  @!P1 IMAD.IADD R139, R139, 0x1, -R192.reuse ;  /* 0x000000018b8b9824 */ /* 0x100fe200078e0ac0 */
[----:B--2---:R-:W-:Y:S01]  /*3c00*/  LOP3.LUT R141, R201, 0x7, R121, 0xfe, !PT ;  /* 0x00000007c98d7812 */ /* 0x004fe200078efe79 */
[----:B------:R-:W-:Y:S01]  /*3c10*/  @!P6 IMAD.IADD R134, R134, 0x1, -R192 ;  /* 0x000000018686e824 */ /* 0x000fe200078e0ac0 */
[----:B------:R-:W-:Y:S01]  /*3c20*/  ISETP.GE.AND P6, PT, R140, RZ, PT ;  /* 0x000000ff8c00720c */ /* 0x000fe20003fc6270 */
[C---:B------:R-:W-:Y:S01]  /*3c30*/  IMAD R140, R192.reuse, R194, R193 ;  /* 0x000000c2c08c7224 */ /* 0x040fe200078e02c1 */
[----:B------:R-:W-:Y:S02]  /*3c40*/  IABS R193, R141 ;  /* 0x0000008d00c17213 */ /* 0x000fe40000000000 */
[C---:B------:R-:W-:Y:S01]  /*3c50*/  ISETP.GT.U32.AND P1, PT, R192.reuse, R139, PT ;  /* 0x0000008bc000720c */ /* 0x040fe20003f24070 */
[----:B------:R-:W-:Y:S01]  /*3c60*/  @!P4 IMAD.MOV R134, RZ, RZ, -R134 ;  /* 0x000000ffff86c224 */ /* 0x000fe200078e0a86 */
[----:B------:R-:W-:Y:S01]  /*3c70*/  ISETP.GT.U32.AND P4, PT, R192, R138, PT ;  /* 0x0000008ac000720c */ /* 0x000fe20003f84070 */
[----:B------:R-:W-:Y:S01]  /*3c80*/  IMAD.HI.U32 R194, R120, R193, RZ ;  /* 0x000000c178c27227 */ /* 0x000fe200078e00ff */
[----:B------:R-:W-:-:S03]  /*3c90*/  ISETP.GE.AND P2, PT, R141, RZ, PT ;  /* 0x000000ff8d00720c */ /* 0x000fc60003f46270 */
[----:B------:R-:W-:-:S04]  /*3ca0*/  IMAD.MOV R194, RZ, RZ, -R194 ;  /* 0x000000ffffc27224 */ /* 0x000fc800078e0ac2 */
[----:B------:R-:W-:Y:S02]  /*3cb0*/  IMAD R141, R192, R194, R193 ;  /* 0x000000c2c08d7224 */ /* 0x000fe400078e02c1 */
[--C-:B------:R-:W-:Y:S02]  /*3cc0*/  @!P1 IMAD.IADD R139, R139, 0x1, -R192.reuse ;  /* 0x000000018b8b9824 */ /* 0x100fe400078e0ac0 */
[----:B------:R-:W-:Y:S02]  /*3cd0*/  @!P4 IMAD.IADD R138, R138, 0x1, -R192 ;  /* 0x000000018a8ac824 */ /* 0x000fe400078e0ac0 */
[----:B------:R-:W-:Y:S01]  /*3ce0*/  @!P5 IMAD.MOV R139, RZ, RZ, -R139 ;  /* 0x000000ffff8bd224 */ /* 0x000fe200078e0a8b */
[C---:B------:R-:W-:Y:S01]  /*3cf0*/  ISETP.GT.U32.AND P5, PT, R192.reuse, R141, PT ;  /* 0x0000008dc000720c */ /* 0x040fe20003fa4070 */
[----:B------:R2:W-:Y:S01]  /*3d00*/  STS.U8 [R238+UR9+0xe00], R142 ;  /* 0x000e008eee007988 */ /* 0x0005e20008000009 */
[----:B------:R-:W-:Y:S02]  /*3d10*/  ISETP.GT.U32.AND P4, PT, R192, R138, PT ;  /* 0x0000008ac000720c */ /* 0x000fe40003f84070 */
[----:B--2---:R-:W-:-:S04]  /*3d20*/  LOP3.LUT R142, R201, 0x8, R121, 0xfe, !PT ;  /* 0x00000008c98e7812 */ /* 0x004fc800078efe79 */
[----:B------:R-:W-:-:S05]  /*3d30*/  IABS R193, R142 ;  /* 0x0000008e00c17213 */ /* 0x000fca0000000000 */
[----:B------:R-:W-:Y:S02]  /*3d40*/  @!P5 IMAD.IADD R141, R141, 0x1, -R192 ;  /* 0x000000018d8dd824 */ /* 0x000fe400078e0ac0 */
[----:B------:R-:W-:Y:S01]  /*3d50*/  IMAD.HI.U32 R194, R120, R193, RZ ;  /* 0x000000c178c27227 */ /* 0x000fe200078e00ff */
[----:B------:R2:W-:Y:S02]  /*3d60*/  STS.U8 [R238+UR9+0x1000], R143 ;  /* 0x0010008fee007988 */ /* 0x0005e40008000009 */
[----:B------:R-:W-:Y:S01]  /*3d70*/  ISETP.GT.U32.AND P5, PT, R192, R141, PT ;  /* 0x0000008dc000720c */ /* 0x000fe20003fa4070 */
[----:B------:R-:W-:Y:S02]  /*3d80*/  IMAD.MOV R194, RZ, RZ, -R194 ;  /* 0x000000ffffc27224 */ /* 0x000fe400078e0ac2 */
[----:B------:R-:W-:Y:S01]  /*3d90*/  @!P4 IMAD.IADD R138, R138, 0x1, -R192 ;  /* 0x000000018a8ac824 */ /* 0x000fe200078e0ac0 */
[----:B------:R-:W-:Y:S01]  /*3da0*/  ISETP.GE.AND P4, PT, R142, RZ, PT ;  /* 0x000000ff8e00720c */ /* 0x000fe20003f86270 */
[C---:B------:R-:W-:Y:S01]  /*3db0*/  IMAD R142, R192.reuse, R194, R193 ;  /* 0x000000c2c08e7224 */ /* 0x040fe200078e02c1 */
[----:B--2---:R-:W-:Y:S01]  /*3dc0*/  LOP3.LUT R143, R201, 0x9, R121, 0xfe, !PT ;  /* 0x00000009c98f7812 */ /* 0x004fe200078efe79 */
[----:B------:R-:W-:Y:S01]  /*3dd0*/  @!P0 IMAD.MOV R138, RZ, RZ, -R138 ;  /* 0x000000ffff8a8224 */ /* 0x000fe200078e0a8a */
[----:B------:R-:W-:-:S02]  /*3de0*/  ISETP.GT.U32.AND P0, PT, R192, R140, PT ;  /* 0x0000008cc000720c */ /* 0x000fc40003f04070 */
[----:B------:R-:W-:-:S03]  /*3df0*/  IABS R193, R143 ;  /* 0x0000008f00c17213 */ /* 0x000fc60000000000 */
[----:B------:R-:W-:Y:S02]  /*3e00*/  @!P5 IMAD.IADD R141, R141, 0x1, -R192 ;  /* 0x000000018d8dd824 */ /* 0x000fe400078e0ac0 */
[----:B------:R-:W-:Y:S01]  /*3e10*/  IMAD.HI.U32 R194, R120, R193, RZ ;  /* 0x000000c178c27227 */ /* 0x000fe200078e00ff */
[----:B------:R2:W-:Y:S03]  /*3e20*/  STS.U8 [R238+UR9+0x1200], R144 ;  /* 0x00120090ee007988 */ /* 0x0005e60008000009 */
[----:B------:R-:W-:Y:S01]  /*3e30*/  IMAD.MOV R194, RZ, RZ, -R194 ;  /* 0x000000ffffc27224 */ /* 0x000fe200078e0ac2 */
[----:B------:R-:W-:Y:S01]  /*3e40*/  STS.U8 [R238+UR9+0x1400], R145 ;  /* 0x00140091ee007988 */ /* 0x000fe20008000009 */
[----:B------:R-:W-:Y:S02]  /*3e50*/  ISETP.GE.AND P1, PT, R143, RZ, PT ;  /* 0x000000ff8f00720c */ /* 0x000fe40003f26270 */
[----:B------:R-:W-:Y:S01]  /*3e60*/  IMAD R143, R192, R194, R193 ;  /* 0x000000c2c08f7224 */ /* 0x000fe200078e02c1 */
[----:B------:R3:W-:Y:S01]  /*3e70*/  STS.U8 [R238+UR9+0x1600], R146 ;  /* 0x00160092ee007988 */ /* 0x0007e20008000009 */
[----:B------:R-:W-:Y:S01]  /*3e80*/  @!P0 IMAD.IADD R140, R140, 0x1, -R192 ;  /* 0x000000018c8c8824 */ /* 0x000fe200078e0ac0 */
[----:B--2---:R-:W-:Y:S01]  /*3e90*/  LOP3.LUT R144, R201, 0xa, R121, 0xfe, !PT ;  /* 0x0000000ac9907812 */ /* 0x004fe200078efe79 */
[----:B---3--:R-:W-:-:S03]  /*3ea0*/  IMAD.MOV.U32 R146, RZ, RZ, R141 ;  /* 0x000000ffff927224 */ /* 0x008fc600078e008d */
[C---:B------:R-:W-:Y:S01]  /*3eb0*/  ISETP.GT.U32.AND P0, PT, R192.reuse, R140, PT ;  /* 0x0000008cc000720c */ /* 0x040fe20003f04070 */
[----:B------:R-:W-:Y:S01]  /*3ec0*/  @!P2 IMAD.MOV R146, RZ, RZ, -R146 ;  /* 0x000000ffff92a224 */ /* 0x000fe200078e0a92 */
[----:B------:R-:W-:Y:S02]  /*3ed0*/  ISETP.GT.U32.AND P2, PT, R192, R143, PT ;  /* 0x0000008fc000720c */ /* 0x000fe40003f44070 */
[----:B------:R-:W-:-:S05]  /*3ee0*/  IABS R193, R144 ;  /* 0x0000009000c17213 */ /* 0x000fca0000000000 */
[----:B------:R-:W-:-:S04]  /*3ef0*/  IMAD.HI.U32 R194, R120, R193, RZ ;  /* 0x000000c178c27227 */ /* 0x000fc800078e00ff */
[----:B------:R-:W-:Y:S02]  /*3f00*/  IMAD.MOV R194, RZ, RZ, -R194 ;  /* 0x000000ffffc27224 */ /* 0x000fe400078e0ac2 */
[--C-:B------:R-:W-:Y:S02]  /*3f10*/  @!P2 IMAD.IADD R143, R143, 0x1, -R192.reuse ;  /* 0x000000018f8fa824 */ /* 0x100fe400078e0ac0 */
[----:B------:R-:W-:Y:S01]  /*3f20*/  @!P0 IMAD.IADD R140, R140, 0x1, -R192 ;  /* 0x000000018c8c8824 */ /* 0x000fe200078e0ac0 */
[----:B------:R-:W-:Y:S01]  /*3f30*/  ISETP.GE.AND P0, PT, R144, RZ, PT ;  /* 0x000000ff9000720c */ /* 0x000fe20003f06270 */
[C---:B------:R-:W-:Y:S01]  /*3f40*/  IMAD R144, R192.reuse, R194, R193 ;  /* 0x000000c2c0907224 */ /* 0x040fe200078e02c1 */
[----:B------:R-:W-:Y:S02]  /*3f50*/  LOP3.LUT R193, R201, 0xb, R121, 0xfe, !PT ;  /* 0x0000000bc9c17812 */ /* 0x000fe400078efe79 */
[----:B------:R-:W-:Y:S02]  /*3f60*/  ISETP.GT.U32.AND P2, PT, R192, R143, PT ;  /* 0x0000008fc000720c */ /* 0x000fe40003f44070 */
[----:B------:R-:W-:-:S05]  /*3f70*/  IABS R194, R193 ;  /* 0x000000c100c27213 */ /* 0x000fca0000000000 */
[----:B------:R-:W-:Y:S01]  /*3f80*/  IMAD.HI.U32 R195, R120, R194, RZ ;  /* 0x000000c278c37227 */ /* 0x000fe200078e00ff */
[----:B------:R-:W-:Y:S03]  /*3f90*/  STS.U8 [R238+UR9+0x1800], R147 ;  /* 0x00180093ee007988 */ /* 0x000fe60008000009 */
[----:B------:R-:W-:Y:S02]  /*3fa0*/  IMAD.MOV R195, RZ, RZ, -R195 ;  /* 0x000000ffffc37224 */ /* 0x000fe400078e0ac3 */
[----:B------:R-:W-:Y:S01]  /*3fb0*/  @!P2 IMAD.IADD R143, R143, 0x1, -R192 ;  /* 0x000000018f8fa824 */ /* 0x000fe200078e0ac0 */
[----:B------:R2:W-:Y:S01]  /*3fc0*/  STS.U8 [R238+UR9+0x1a00], R148 ;  /* 0x001a0094ee007988 */ /* 0x0005e20008000009 */
[----:B------:R-:W-:Y:S02]  /*3fd0*/  IMAD.MOV.U32 R145, RZ, RZ, R140 ;  /* 0x000000ffff917224 */ /* 0x000fe400078e008c */
[----:B------:R-:W-:-:S02]  /*3fe0*/  IMAD R140, R192, R195, R194 ;  /* 0x000000c3c08c7224 */ /* 0x000fc400078e02c2 */
[----:B------:R-:W-:Y:S01]  /*3ff0*/  @!P6 IMAD.MOV R145, RZ, RZ, -R145 ;  /* 0x000000ffff91e224 */ /* 0x000fe200078e0a91 */
[----:B------:R-:W-:Y:S01]  /*4000*/  ISETP.GT.U32.AND P6, PT, R192, R142, PT ;  /* 0x0000008ec000720c */ /* 0x000fe20003fc4070 */
[----:B--2---:R-:W-:-:S04]  /*4010*/  IMAD.MOV.U32 R148, RZ, RZ, R143 ;  /* 0x000000ffff947224 */ /* 0x004fc800078e008f */
[----:B------:R-:W-:Y:S01]  /*4020*/  @!P1 IMAD.MOV R148, RZ, RZ, -R148 ;  /* 0x000000ffff949224 */ /* 0x000fe200078e0a94 */
[----:B------:R-:W-:Y:S02]  /*4030*/  ISETP.GT.U32.AND P1, PT, R192, R140, PT ;  /* 0x0000008cc000720c */ /* 0x000fe40003f24070 */
[----:B------:R-:W-:Y:S02]  /*4040*/  ISETP.GE.AND P5, PT, R193, RZ, PT ;  /* 0x000000ffc100720c */ /* 0x000fe40003fa6270 */
[----:B------:R-:W-:-:S03]  /*4050*/  LOP3.LUT R193, R201, 0xc, R121, 0xfe, !PT ;  /* 0x0000000cc9c17812 */ /* 0x000fc600078efe79 */
[----:B------:R-:W-:Y:S01]  /*4060*/  @!P6 IMAD.IADD R142, R142, 0x1, -R192 ;  /* 0x000000018e8ee824 */ /* 0x000fe200078e0ac0 */
[----:B------:R-:W-:-:S05]  /*4070*/  IABS R194, R193 ;  /* 0x000000c100c27213 */ /* 0x000fca0000000000 */
[----:B------:R-:W-:Y:S01]  /*4080*/  @!P1 IMAD.IADD R140, R140, 0x1, -R192 ;  /* 0x000000018c8c9824 */ /* 0x000fe200078e0ac0 */
[----:B------:R-:W-:Y:S01]  /*4090*/  ISETP.GT.U32.AND P6, PT, R192, R142, PT ;  /* 0x0000008ec000720c */ /* 0x000fe20003fc4070 */
[----:B------:R-:W-:-:S03]  /*40a0*/  IMAD.HI.U32 R195, R120, R194, RZ ;  /* 0x000000c278c37227 */ /* 0x000fc600078e00ff */
[----:B------:R-:W-:Y:S01]  /*40b0*/  ISETP.GT.U32.AND P1, PT, R192, R140, PT ;  /* 0x0000008cc000720c */ /* 0x000fe20003f24070 */
[----:B------:R-:W-:-:S04]  /*40c0*/  IMAD.MOV R195, RZ, RZ, -R195 ;  /* 0x000000ffffc37224 */ /* 0x000fc800078e0ac3 */
[----:B------:R-:W-:-:S04]  /*40d0*/  IMAD R141, R192, R195, R194 ;  /* 0x000000c3c08d7224 */ /* 0x000fc800078e02c2 */
[----:B------:R-:W-:Y:S01]  /*40e0*/  @!P6 IMAD.IADD R142, R142, 0x1, -R192 ;  /* 0x000000018e8ee824 */ /* 0x000fe200078e0ac0 */
[----:B------:R-:W-:-:S03]  /*40f0*/  ISETP.GE.AND P6, PT, R193, RZ, PT ;  /* 0x000000ffc100720c */ /* 0x000fc60003fc6270 */
[----:B------:R-:W-:Y:S01]  /*4100*/  @!P1 IMAD.IADD R140, R140, 0x1, -R192 ;  /* 0x000000018c8c9824 */ /* 0x000fe200078e0ac0 */
[----:B------:R-:W-:Y:S01]  /*4110*/  ISETP.GT.U32.AND P1, PT, R192, R141, PT ;  /* 0x0000008dc000720c */ /* 0x000fe20003f24070 */
[----:B------:R-:W-:Y:S01]  /*4120*/  IMAD.MOV.U32 R147, RZ, RZ, R142 ;  /* 0x000000ffff937224 */ /* 0x000fe200078e008e */
[----:B------:R-:W-:-:S03]  /*4130*/  LOP3.LUT R193, R201, 0xd, R121, 0xfe, !PT ;  /* 0x0000000dc9c17812 */ /* 0x000fc600078efe79 */
[----:B------:R-:W-:Y:S01]  /*4140*/  @!P4 IMAD.MOV R147, RZ, RZ, -R147 ;  /* 0x000000ffff93c224 */ /* 0x000fe200078e0a93 */
[----:B------:R-:W-:Y:S02]  /*4150*/  IABS R194, R193 ;  /* 0x000000c100c27213 */ /* 0x000fe40000000000 */
[----:B------:R-:W-:-:S03]  /*4160*/  ISETP.GT.U32.AND P4, PT, R192, R144, PT ;  /* 0x00000090c000720c */ /* 0x000fc60003f84070 */
[----:B------:R-:W-:-:S04]  /*4170*/  IMAD.HI.U32 R142, R120, R194, RZ ;  /* 0x000000c2788e7227 */ /* 0x000fc800078e00ff */
[----:B------:R-:W-:Y:S02]  /*4180*/  @!P1 IMAD.IADD R141, R141, 0x1, -R192 ;  /* 0x000000018d8d9824 */ /* 0x000fe400078e0ac0 */
[----:B------:R-:W-:Y:S01]  /*4190*/  IMAD.MOV R142, RZ, RZ, -R142 ;  /* 0x000000ffff8e7224 */ /* 0x000fe200078e0a8e */
[----:B------:R-:W-:Y:S01]  /*41a0*/  ISETP.GE.AND P2, PT, R193, RZ, PT ;  /* 0x000000ffc100720c */ /* 0x000fe20003f46270 */
[----:B------:R-:W-:Y:S01]  /*41b0*/  STS.U8 [R238+UR9+0x1c00], R149 ;  /* 0x001c0095ee007988 */ /* 0x000fe20008000009 */
[----:B------:R-:W-:Y:S01]  /*41c0*/  LOP3.LUT R193, R201, 0xe, R121, 0xfe, !PT ;  /* 0x0000000ec9c17812 */ /* 0x000fe200078efe79 */
[C---:B------:R-:W-:Y:S01]  /*41d0*/  IMAD R142, R192.reuse, R142, R194 ;  /* 0x0000008ec08e7224 */ /* 0x040fe200078e02c2 */
[----:B------:R-:W-:Y:S01]  /*41e0*/  ISETP.GT.U32.AND P1, PT, R192, R141, PT ;  /* 0x0000008dc000720c */ /* 0x000fe20003f24070 */
[----:B------:R2:W-:Y:S01]  /*41f0*/  STS.U8 [R238+UR9+0x1e00], R150 ;  /* 0x001e0096ee007988 */ /* 0x0005e20008000009 */
[----:B------:R-:W-:Y:S01]  /*4200*/  @!P4 IMAD.IADD R144, R144, 0x1, -R192 ;  /* 0x000000019090c824 */ /* 0x000fe200078e0ac0 */
[----:B------:R-:W-:Y:S01]  /*4210*/  IABS R194, R193 ;  /* 0x000000c100c27213 */ /* 0x000fe20000000000 */
[----:B--2---:R-:W-:-:S03]  /*4220*/  IMAD.MOV.U32 R150, RZ, RZ, R140 ;  /* 0x000000ffff967224 */ /* 0x004fc600078e008c */
[C---:B------:R-:W-:Y:S01]  /*4230*/  ISETP.GT.U32.AND P4, PT, R192.reuse, R144, PT ;  /* 0x00000090c000720c */ /* 0x040fe20003f84070 */
[----:B------:R-:W-:Y:S01]  /*4240*/  @!P5 IMAD.MOV R150, RZ, RZ, -R150 ;  /* 0x000000ffff96d224 */ /* 0x000fe200078e0a96 */
[----:B------:R-:W-:Y:S01]  /*4250*/  ISETP.GT.U32.AND P5, PT, R192, R142, PT ;  /* 0x0000008ec000720c */ /* 0x000fe20003fa4070 */
[----:B------:R-:W-:Y:S01]  /*4260*/  IMAD.HI.U32 R195, R120, R194, RZ ;  /* 0x000000c278c37227 */ /* 0x000fe200078e00ff */
[----:B------:R-:W-:Y:S03]  /*4270*/  STS.U8 [R199+UR9+0x80], R191 ;  /* 0x000080bfc7007988 */ /* 0x000fe60008000009 */
[----:B------:R-:W-:Y:S02]  /*4280*/  IMAD.MOV R195, RZ, RZ, -R195 ;  /* 0x000000ffffc37224 */ /* 0x000fe400078e0ac3 */
[----:B------:R-:W-:Y:S01]  /*4290*/  @!P1 IMAD.IADD R141, R141, 0x1, -R192 ;  /* 0x000000018d8d9824 */ /* 0x000fe200078e0ac0 */
[----:B------:R2:W-:Y:S01]  /*42a0*/  STS.U8 [R199+UR9+0x280], R190 ;  /* 0x000280bec7007988 */ /* 0x0005e20008000009 */
[----:B------:R-:W-:-:S02]  /*42b0*/  IMAD R143, R192, R195, R194 ;  /* 0x000000c3c08f7224 */ /* 0x000fc400078e02c2 */
[--C-:B------:R-:W-:Y:S02]  /*42c0*/  @!P4 IMAD.IADD R144, R144, 0x1, -R192.reuse ;  /* 0x000000019090c824 */ /* 0x100fe400078e0ac0 */
[----:B------:R-:W-:Y:S01]  /*42d0*/  @!P5 IMAD.IADD R142, R142, 0x1, -R192 ;  /* 0x000000018e8ed824 */ /* 0x000fe200078e0ac0 */
[----:B------:R-:W-:Y:S01]  /*42e0*/  ISETP.GE.AND P4, PT, R193, RZ, PT ;  /* 0x000000ffc100720c */ /* 0x000fe20003f86270 */
[----:B--2---:R-:W-:Y:S01]  /*42f0*/  IMAD.MOV.U32 R190, RZ, RZ, R141 ;  /* 0x000000ffffbe7224 */ /* 0x004fe200078e008d */
[----:B------:R-:W-:-:S03]  /*4300*/  LOP3.LUT R193, R201, 0xf, R121, 0xfe, !PT ;  /* 0x0000000fc9c17812 */ /* 0x000fc600078efe79 */
[----:B------:R-:W-:Y:S01]  /*4310*/  @!P6 IMAD.MOV R190, RZ, RZ, -R190 ;  /* 0x000000ffffbee224 */ /* 0x000fe200078e0abe */
[C---:B------:R-:W-:Y:S02]  /*4320*/  ISETP.GT.U32.AND P6, PT, R192.reuse, R143, PT ;  /* 0x0000008fc000720c */ /* 0x040fe40003fc4070 */
[----:B------:R-:W-:Y:S02]  /*4330*/  ISETP.GT.U32.AND P5, PT, R192, R142, PT ;  /* 0x0000008ec000720c */ /* 0x000fe40003fa4070 */
[----:B------:R-:W-:Y:S01]  /*4340*/  IABS R194, R193 ;  /* 0x000000c100c27213 */ /* 0x000fe20000000000 */
[----:B------:R-:W-:-:S04]  /*4350*/  IMAD.MOV.U32 R149, RZ, RZ, R144 ;  /* 0x000000ffff957224 */ /* 0x000fc800078e0090 */
[----:B------:R-:W-:-:S04]  /*4360*/  IMAD.HI.U32 R195, R120, R194, RZ ;  /* 0x000000c278c37227 */ /* 0x000fc800078e00ff */
[----:B------:R-:W-:Y:S01]  /*4370*/  @!P0 IMAD.MOV R149, RZ, RZ, -R149 ;  /* 0x000000ffff958224 */ /* 0x000fe200078e0a95 */
[----:B------:R-:W-:Y:S01]  /*4380*/  ISETP.GE.AND P0, PT, R193, RZ, PT ;  /* 0x000000ffc100720c */ /* 0x000fe20003f06270 */
[----:B------:R-:W-:Y:S01]  /*4390*/  IMAD.MOV R195, RZ, RZ, -R195 ;  /* 0x000000ffffc37224 */ /* 0x000fe200078e0ac3 */
[----:B------:R-:W-:Y:S01]  /*43a0*/  LOP3.LUT R193, R201, 0x10, R121, 0xfe, !PT ;  /* 0x00000010c9c17812 */ /* 0x000fe200078efe79 */
[--C-:B------:R-:W-:Y:S02]  /*43b0*/  @!P6 IMAD.IADD R143, R143, 0x1, -R192.reuse ;  /* 0x000000018f8fe824 */ /* 0x100fe400078e0ac0 */
[----:B------:R-:W-:Y:S01]  /*43c0*/  @!P5 IMAD.IADD R142, R142, 0x1, -R192 ;  /* 0x000000018e8ed824 */ /* 0x000fe200078e0ac0 */
[----:B------:R2:W-:Y:S01]  /*43d0*/  STS.U8 [R199+UR9+0x480], R189 ;  /* 0x000480bdc7007988 */ /* 0x0005e20008000009 */
[C---:B------:R-:W-:Y:S01]  /*43e0*/  IMAD R144, R192.reuse, R195, R194 ;  /* 0x000000c3c0907224 */ /* 0x040fe200078e02c2 */
[----:B------:R-:W-:Y:S02]  /*43f0*/  IABS R194, R193 ;  /* 0x000000c100c27213 */ /* 0x000fe40000000000 */
[----:B------:R-:W-:Y:S01]  /*4400*/  ISETP.GT.U32.AND P6, PT, R192, R143, PT ;  /* 0x0000008fc000720c */ /* 0x000fe20003fc4070 */
[----:B--2---:R-:W-:-:S02]  /*4410*/  IMAD.MOV.U32 R189, RZ, RZ, R142 ;  /* 0x000000ffffbd7224 */ /* 0x004fc400078e008e */
[----:B------:R-:W-:-:S04]  /*4420*/  IMAD.HI.U32 R191, R120, R194, RZ ;  /* 0x000000c278bf7227 */ /* 0x000fc800078e00ff */
[----:B------:R-:W-:Y:S01]  /*4430*/  @!P2 IMAD.MOV R189, RZ, RZ, -R189 ;  /* 0x000000ffffbda224 */ /* 0x000fe200078e0abd */
[----:B------:R-:W-:Y:S01]  /*4440*/  ISETP.GT.U32.AND P2, PT, R192, R144, PT ;  /* 0x00000090c000720c */ /* 0x000fe20003f44070 */
[----:B------:R-:W-:-:S04]  /*4450*/  IMAD.MOV R191, RZ, RZ, -R191 ;  /* 0x000000ffffbf7224 */ /* 0x000fc800078e0abf */
[----:B------:R-:W-:Y:S02]  /*4460*/  @!P6 IMAD.IADD R143, R143, 0x1, -R192 ;  /* 0x000000018f8fe824 */ /* 0x000fe400078e0ac0 */
[----:B------:R-:W-:Y:S01]  /*4470*/  IMAD R140, R192, R191, R194 ;  /* 0x000000bfc08c7224 */ /* 0x000fe200078e02c2 */
[----:B------:R-:W-:Y:S01]  /*4480*/  LOP3.LUT R191, R201, 0x11, R121, 0xfe, !PT ;  /* 0x00000011c9bf7812 */ /* 0x000fe200078efe79 */
[----:B------:R-:W-:-:S03]  /*4490*/  @!P4 IMAD.MOV R143, RZ, RZ, -R143 ;  /* 0x000000ffff8fc224 */ /* 0x000fc600078e0a8f */
[----:B------:R-:W-:Y:S01]  /*44a0*/  ISETP.GT.U32.AND P4, PT, R192, R140, PT ;  /* 0x0000008cc000720c */ /* 0x000fe20003f84070 */
[----:B------:R-:W-:Y:S01]  /*44b0*/  @!P2 IMAD.IADD R144, R144, 0x1, -R192 ;  /* 0x000000019090a824 */ /* 0x000fe200078e0ac0 */
[----:B------:R-:W-:Y:S02]  /*44c0*/  ISETP.GE.AND P1, PT, R193, RZ, PT ;  /* 0x000000ffc100720c */ /* 0x000fe40003f26270 */
[----:B------:R-:W-:Y:S02]  /*44d0*/  IABS R193, R191 ;  /* 0x000000bf00c17213 */ /* 0x000fe40000000000 */
[----:B------:R-:W-:-:S03]  /*44e0*/  ISETP.GT.U32.AND P2, PT, R192, R144, PT ;  /* 0x00000090c000720c */ /* 0x000fc60003f44070 */
[----:B------:R-:W-:Y:S01]  /*44f0*/  IMAD.HI.U32 R194, R120, R193, RZ ;  /* 0x000000c178c27227 */ /* 0x000fe200078e00ff */
[----:B------:R-:W-:Y:S02]  /*4500*/  ISETP.GE.AND P5, PT, R191, RZ, PT ;  /* 0x000000ffbf00720c */ /* 0x000fe40003fa6270 */
[----:B------:R-:W-:Y:S01]  /*4510*/  LOP3.LUT R191, R201, 0x12, R121, 0xfe, !PT ;  /* 0x00000012c9bf7812 */ /* 0x000fe200078efe79 */
[----:B------:R-:W-:Y:S02]  /*4520*/  IMAD.MOV R194, RZ, RZ, -R194 ;  /* 0x000000ffffc27224 */ /* 0x000fe400078e0ac2 */
[--C-:B------:R-:W-:Y:S02]  /*4530*/  @!P4 IMAD.IADD R140, R140, 0x1, -R192.reuse ;  /* 0x000000018c8cc824 */ /* 0x100fe400078e0ac0 */
[----:B------:R-:W-:Y:S01]  /*4540*/  IMAD R141, R192, R194, R193 ;  /* 0x000000c2c08d7224 */ /* 0x000fe200078e02c1 */
[----:B------:R-:W-:Y:S01]  /*4550*/  IABS R193, R191 ;  /* 0x000000bf00c17213 */ /* 0x000fe20000000000 */
[----:B------:R-:W-:Y:S01]  /*4560*/  @!P2 IMAD.IADD R144, R144, 0x1, -R192 ;  /* 0x000000019090a824 */ /* 0x000fe200078e0ac0 */
[----:B------:R-:W-:-:S03]  /*4570*/  ISETP.GT.U32.AND P4, PT, R192, R140, PT ;  /* 0x0000008cc000720c */ /* 0x000fc60003f84070 */
[----:B------:R-:W-:-:S04]  /*4580*/  IMAD.HI.U32 R194, R120, R193, RZ ;  /* 0x000000c178c27227 */ /* 0x000fc800078e00ff */
[----:B------:R-:W-:Y:S01]  /*4590*/  @!P0 IMAD.MOV R144, RZ, RZ, -R144 ;  /* 0x000000ffff908224 */ /* 0x000fe200078e0a90 */
[----:B------:R-:W-:Y:S01]  /*45a0*/  ISETP.GT.U32.AND P0, PT, R192, R141, PT ;  /* 0x0000008dc000720c */ /* 0x000fe20003f04070 */
[----:B------:R-:W-:-:S04]  /*45b0*/  IMAD.MOV R194, RZ, RZ, -R194 ;  /* 0x000000ffffc27224 */ /* 0x000fc800078e0ac2 */
[----:B------:R-:W-:Y:S02]  /*45c0*/  IMAD R142, R192, R194, R193 ;  /* 0x000000c2c08e7224 */ /* 0x000fe400078e02c1 */
[----:B------:R-:W-:Y:S01]  /*45d0*/  @!P4 IMAD.IADD R140, R140, 0x1, -R192 ;  /* 0x000000018c8cc824 */ /* 0x000fe200078e0ac0 */
[----:B------:R2:W-:Y:S03]  /*45e0*/  STS.U8 [R199+UR9+0x680], R124 ;  /* 0x0006807cc7007988 */ /* 0x0005e60008000009 */
[----:B------:R-:W-:Y:S01]  /*45f0*/  @!P1 IMAD.MOV R140, RZ, RZ, -R140 ;  /* 0x000000ffff8c9224 */ /* 0x000fe200078e0a8c */
[----:B------:R-:W-:Y:S01]  /*4600*/  ISETP.GT.U32.AND P1, PT, R192, R142, PT ;  /* 0x0000008ec000720c */ /* 0x000fe20003f24070 */
[----:B------:R-:W-:Y:S01]  /*4610*/  @!P0 IMAD.IADD R141, R141, 0x1, -R192 ;  /* 0x000000018d8d8824 */ /* 0x000fe200078e0ac0 */
[----:B------:R-:W-:Y:S02]  /*4620*/  ISETP.GE.AND P6, PT, R191, RZ, PT ;  /* 0x000000ffbf00720c */ /* 0x000fe40003fc6270 */
[----:B--2---:R-:W-:-:S02]  /*4630*/  LOP3.LUT R124, R201, 0x13, R121, 0xfe, !PT ;  /* 0x00000013c97c7812 */ /* 0x004fc400078efe79 */
[----:B------:R-:W-:Y:S02]  /*4640*/  ISETP.GT.U32.AND P0, PT, R192, R141, PT ;  /* 0x0000008dc000720c */ /* 0x000fe40003f04070 */
[----:B------:R-:W-:Y:S01]  /*4650*/  IABS R191, R124 ;  /* 0x0000007c00bf7213 */ /* 0x000fe20000000000 */
[----:B------:R2:W-:Y:S04]  /*4660*/  STS.U8 [R199+UR9+0x880], R127 ;  /* 0x0008807fc7007988 */ /* 0x0005e80008000009 */
[----:B------:R-:W-:Y:S01]  /*4670*/  IMAD.HI.U32 R193, R120, R191, RZ ;  /* 0x000000bf78c17227 */ /* 0x000fe200078e00ff */
[----:B------:R-:W-:-:S03]  /*4680*/  ISETP.GE.AND P2, PT, R124, RZ, PT ;  /* 0x000000ff7c00720c */ /* 0x000fc60003f46270 */
[----:B------:R-:W-:Y:S02]  /*4690*/  IMAD.MOV R193, RZ, RZ, -R193 ;  /* 0x000000ffffc17224 */ /* 0x000fe400078e0ac1 */
[--C-:B------:R-:W-:Y:S01]  /*46a0*/  @!P1 IMAD.IADD R142, R142, 0x1, -R192.reuse ;  /* 0x000000018e8e9824 */ /* 0x100fe200078e0ac0 */
[----:B--2---:R-:W-:Y:S01]  /*46b0*/  LOP3.LUT R127, R201, 0x14, R121, 0xfe, !PT ;  /* 0x00000014c97f7812 */ /* 0x004fe200078efe79 */
[C---:B------:R-:W-:Y:S02]  /*46c0*/  IMAD R124, R192.reuse, R193, R191 ;  /* 0x000000c1c07c7224 */ /* 0x040fe400078e02bf */
[----:B------:R-:W-:Y:S01]  /*46d0*/  @!P0 IMAD.IADD R141, R141, 0x1, -R192 ;  /* 0x000000018d8d8824 */ /* 0x000fe200078e0ac0 */
        /* <DEDUP_REMOVED lines=8> */
[--C-:B------:R-:W-:Y:S01]  /*4760*/  @!P1 IMAD.IADD R142, R142, 0x1, -R192.reuse ;  /* 0x000000018e8e9824 */ /* 0x100fe200078e0ac0 */
[----:B------:R2:W-:Y:S01]  /*4770*/  STS.U8 [R199+UR9+0xa80], R131 ;  /* 0x000a8083c7007988 */ /* 0x0005e20008000009 */
[----:B------:R-:W-:Y:S02]  /*4780*/  @!P5 IMAD.IADD R124, R124, 0x1, -R192 ;  /* 0x000000017c7cd824 */ /* 0x000fe400078e0ac0 */
[----:B------:R-:W-:Y:S01]  /*4790*/  @!P6 IMAD.MOV R142, RZ, RZ, -R142 ;  /* 0x000000ffff8ee224 */ /* 0x000fe200078e0a8e */
[C---:B------:R-:W-:Y:S02]  /*47a0*/  ISETP.GT.U32.AND P6, PT, R192.reuse, R127, PT ;  /* 0x0000007fc000720c */ /* 0x040fe40003fc4070 */
[----:B--2---:R-:W-:Y:S02]  /*47b0*/  LOP3.LUT R131, R201, 0x15, R121, 0xfe, !PT ;  /* 0x00000015c9837812 */ /* 0x004fe400078efe79 */
[----:B------:R-:W-:-:S02]  /*47c0*/  ISETP.GT.U32.AND P5, PT, R192, R124, PT ;  /* 0x0000007cc000720c */ /* 0x000fc40003fa4070 */
[----:B------:R-:W-:Y:S01]  /*47d0*/  IABS R191, R131 ;  /* 0x0000008300bf7213 */ /* 0x000fe20000000000 */
[----:B------:R2:W-:Y:S04]  /*47e0*/  STS.U8 [R199+UR9+0xc80], R128 ;  /* 0x000c8080c7007988 */ /* 0x0005e80008000009 */
[----:B------:R-:W-:Y:S01]  /*47f0*/  IMAD.HI.U32 R193, R120, R191, RZ ;  /* 0x000000bf78c17227 */ /* 0x000fe200078e00ff */
[----:B------:R-:W-:-:S03]  /*4800*/  ISETP.GE.AND P0, PT, R131, RZ, PT ;  /* 0x000000ff8300720c */ /* 0x000fc60003f06270 */
[----:B------:R-:W-:Y:S02]  /*4810*/  IMAD.MOV R193, RZ, RZ, -R193 ;  /* 0x000000ffffc17224 */ /* 0x000fe400078e0ac1 */
[--C-:B------:R-:W-:Y:S01]  /*4820*/  @!P6 IMAD.IADD R127, R127, 0x1, -R192.reuse ;  /* 0x000000017f7fe824 */ /* 0x100fe200078e0ac0 */
[----:B--2---:R-:W-:Y:S01]  /*4830*/  LOP3.LUT R128, R201, 0x16, R121, 0xfe, !PT ;  /* 0x00000016c9807812 */ /* 0x004fe200078efe79 */
[----:B------:R-:W-:Y:S02]  /*4840*/  IMAD R131, R192, R193, R191 ;  /* 0x000000c1c0837224 */ /* 0x000fe400078e02bf */
[----:B------:R-:W-:Y:S01]  /*4850*/  @!P5 IMAD.IADD R124, R124, 0x1, -R192 ;  /* 0x000000017c7cd824 */ /* 0x000fe200078e0ac0 */
[----:B------:R-:W-:Y:S02]  /*4860*/  IABS R191, R128 ;  /* 0x0000008000bf7213 */ /* 0x000fe40000000000 */
[----:B------:R-:W-:Y:S01]  /*4870*/  ISETP.GT.U32.AND P6, PT, R192, R127, PT ;  /* 0x0000007fc000720c */ /* 0x000fe20003fc4070 */
[----:B------:R-:W-:Y:S02]  /*4880*/  STS.U8 [R199+UR9+0xe80], R125 ;  /* 0x000e807dc7007988 */ /* 0x000fe40008000009 */
[----:B------:R-:W-:-:S02]  /*4890*/  IMAD.HI.U32 R193, R120, R191, RZ ;  /* 0x000000bf78c17227 */ /* 0x000fc400078e00ff */
[----:B------:R2:W-:Y:S02]  /*48a0*/  STS.U8 [R199+UR9+0x1080], R126 ;  /* 0x0010807ec7007988 */ /* 0x0005e40008000009 */
[----:B------:R-:W-:Y:S01]  /*48b0*/  IMAD.MOV R193, RZ, RZ, -R193 ;  /* 0x000000ffffc17224 */ /* 0x000fe200078e0ac1 */
[----:B------:R-:W-:Y:S01]  /*48c0*/  ISETP.GE.AND P1, PT, R128, RZ, PT ;  /* 0x000000ff8000720c */ /* 0x000fe20003f26270 */
[----:B--2---:R-:W-:-:S04]  /*48d0*/  IMAD.MOV.U32 R126, RZ, RZ, R124 ;  /* 0x000000ffff7e7224 */ /* 0x004fc800078e007c */
[----:B------:R-:W-:Y:S01]  /*48e0*/  @!P2 IMAD.MOV R126, RZ, RZ, -R126 ;  /* 0x000000ffff7ea224 */ /* 0x000fe200078e0a7e */
[C---:B------:R-:W-:Y:S01]  /*48f0*/  ISETP.GT.U32.AND P2, PT, R192.reuse, R131, PT ;  /* 0x00000083c000720c */ /* 0x040fe20003f44070 */
[----:B------:R-:W-:Y:S01]  /*4900*/  IMAD R128, R192, R193, R191 ;  /* 0x000000c1c0807224 */ /* 0x000fe200078e02bf */
[----:B------:R-:W-:Y:S01]  /*4910*/  LOP3.LUT R191, R201, 0x17, R121, 0xfe, !PT ;  /* 0x00000017c9bf7812 */ /* 0x000fe200078efe79 */
[----:B------:R-:W-:-:S03]  /*4920*/  @!P6 IMAD.IADD R127, R127, 0x1, -R192 ;  /* 0x000000017f7fe824 */ /* 0x000fc600078e0ac0 */
[----:B------:R-:W-:Y:S01]  /*4930*/  IABS R193, R191 ;  /* 0x000000bf00c17213 */ /* 0x000fe20000000000 */
[----:B------:R-:W-:Y:S01]  /*4940*/  @!P4 IMAD.MOV R127, RZ, RZ, -R127 ;  /* 0x000000ffff7fc224 */ /* 0x000fe200078e0a7f */
[----:B------:R-:W-:-:S03]  /*4950*/  ISETP.GT.U32.AND P4, PT, R192, R128, PT ;  /* 0x00000080c000720c */ /* 0x000fc60003f84070 */
[----:B------:R-:W-:-:S04]  /*4960*/  IMAD.HI.U32 R125, R120, R193, RZ ;  /* 0x000000c1787d7227 */ /* 0x000fc800078e00ff */
[--C-:B------:R-:W-:Y:S01]  /*4970*/  @!P2 IMAD.IADD R131, R131, 0x1, -R192.reuse ;  /* 0x000000018383a824 */ /* 0x100fe200078e0ac0 */
[----:B------:R-:W-:Y:S01]  /*4980*/  ISETP.GE.AND P5, PT, R191, RZ, PT ;  /* 0x000000ffbf00720c */ /* 0x000fe20003fa6270 */
[----:B------:R-:W-:Y:S01]  /*4990*/  IMAD.MOV R125, RZ, RZ, -R125 ;  /* 0x000000ffff7d7224 */ /* 0x000fe200078e0a7d */
[----:B------:R-:W-:Y:S02]  /*49a0*/  LOP3.LUT R191, R201, 0x18, R121, 0xfe, !PT ;  /* 0x00000018c9bf7812 */ /* 0x000fe400078efe79 */
[C---:B------:R-:W-:Y:S01]  /*49b0*/  ISETP.GT.U32.AND P2, PT, R192.reuse, R131, PT ;  /* 0x00000083c000720c */ /* 0x040fe20003f44070 */
[----:B------:R-:W-:Y:S01]  /*49c0*/  IMAD R125, R192, R125, R193 ;  /* 0x0000007dc07d7224 */ /* 0x000fe200078e02c1 */
[----:B------:R-:W-:Y:S01]  /*49d0*/  IABS R193, R191 ;  /* 0x000000bf00c17213 */ /* 0x000fe20000000000 */
[----:B------:R-:W-:-:S04]  /*49e0*/  @!P4 IMAD.IADD R128, R128, 0x1, -R192 ;  /* 0x000000018080c824 */ /* 0x000fc800078e0ac0 */
[----:B------:R-:W-:Y:S01]  /*49f0*/  IMAD.HI.U32 R124, R120, R193, RZ ;  /* 0x000000c1787c7227 */ /* 0x000fe200078e00ff */
[----:B------:R-:W-:-:S03]  /*4a00*/  ISETP.GT.U32.AND P4, PT, R192, R128, PT ;  /* 0x00000080c000720c */ /* 0x000fc60003f84070 */
[----:B------:R-:W-:Y:S02]  /*4a10*/  IMAD.MOV R124, RZ, RZ, -R124 ;  /* 0x000000ffff7c7224 */ /* 0x000fe400078e0a7c */
[----:B------:R-:W-:Y:S02]  /*4a20*/  @!P2 IMAD.IADD R131, R131, 0x1, -R192 ;  /* 0x000000018383a824 */ /* 0x000fe400078e0ac0 */
[C---:B------:R-:W-:Y:S02]  /*4a30*/  IMAD R124, R192.reuse, R124, R193 ;  /* 0x0000007cc07c7224 */ /* 0x040fe400078e02c1 */
[----:B------:R-:W-:Y:S01]  /*4a40*/  @!P0 IMAD.MOV R131, RZ, RZ, -R131 ;  /* 0x000000ffff838224 */ /* 0x000fe200078e0a83 */
[----:B------:R-:W-:-:S03]  /*4a50*/  ISETP.GT.U32.AND P0, PT, R192, R125, PT ;  /* 0x0000007dc000720c */ /* 0x000fc60003f04070 */
[----:B------:R-:W-:Y:S01]  /*4a60*/  @!P4 IMAD.IADD R128, R128, 0x1, -R192 ;  /* 0x000000018080c824 */ /* 0x000fe200078e0ac0 */
[----:B------:R-:W-:Y:S02]  /*4a70*/  ISETP.GT.U32.AND P4, PT, R192, R124, PT ;  /* 0x0000007cc000720c */ /* 0x000fe40003f84070 */
[----:B------:R-:W-:Y:S02]  /*4a80*/  LOP3.LUT R193, R201, 0x19, R121, 0xfe, !PT ;  /* 0x00000019c9c17812 */ /* 0x000fe400078efe79 */
[----:B------:R-:W-:Y:S02]  /*4a90*/  ISETP.GE.AND P6, PT, R191, RZ, PT ;  /* 0x000000ffbf00720c */ /* 0x000fe40003fc6270 */
[----:B------:R-:W-:-:S03]  /*4aa0*/  IABS R191, R193 ;  /* 0x000000c100bf7213 */ /* 0x000fc60000000000 */
[--C-:B------:R-:W-:Y:S01]  /*4ab0*/  @!P0 IMAD.IADD R125, R125, 0x1, -R192.reuse ;  /* 0x000000017d7d8824 */ /* 0x100fe200078e0ac0 */
[----:B------:R2:W-:Y:S03]  /*4ac0*/  STS.U8 [R199+UR9+0x1280], R129 ;  /* 0x00128081c7007988 */ /* 0x0005e60008000009 */
[----:B------:R-:W-:Y:S01]  /*4ad0*/  @!P4 IMAD.IADD R124, R124, 0x1, -R192 ;  /* 0x000000017c7cc824 */ /* 0x000fe200078e0ac0 */
[----:B------:R-:W-:Y:S02]  /*4ae0*/  ISETP.GT.U32.AND P4, PT, R192, R125, PT ;  /* 0x0000007dc000720c */ /* 0x000fe40003f84070 */
[----:B------:R-:W-:Y:S01]  /*4af0*/  ISETP.GE.AND P2, PT, R193, RZ, PT ;  /* 0x000000ffc100720c */ /* 0x000fe20003f46270 */
[----:B--2---:R-:W-:Y:S01]  /*4b00*/  IMAD.HI.U32 R129, R120, R191, RZ ;  /* 0x000000bf78817227 */ /* 0x004fe200078e00ff */
[----:B------:R-:W-:-:S03]  /*4b10*/  LOP3.LUT R193, R201, 0x1a, R121, 0xfe, !PT ;  /* 0x0000001ac9c17812 */ /* 0x000fc600078efe79 */
[----:B------:R-:W-:-:S04]  /*4b20*/  IMAD.MOV R129, RZ, RZ, -R129 ;  /* 0x000000ffff817224 */ /* 0x000fc800078e0a81 */
[C---:B------:R-:W-:Y:S01]  /*4b30*/  IMAD R129, R192.reuse, R129, R191 ;  /* 0x00000081c0817224 */ /* 0x040fe200078e02bf */
[----:B------:R-:W-:Y:S01]  /*4b40*/  IABS R191, R193 ;  /* 0x000000c100bf7213 */ /* 0x000fe20000000000 */
[----:B------:R-:W-:Y:S01]  /*4b50*/  @!P4 IMAD.IADD R125, R125, 0x1, -R192 ;  /* 0x000000017d7dc824 */ /* 0x000fe200078e0ac0 */
[----:B------:R-:W-:Y:S02]  /*4b60*/  ISETP.GE.AND P0, PT, R193, RZ, PT ;  /* 0x000000ffc100720c */ /* 0x000fe40003f06270 */
[----:B------:R-:W-:Y:S01]  /*4b70*/  ISETP.GT.U32.AND P4, PT, R192, R129, PT ;  /* 0x00000081c000720c */ /* 0x000fe20003f84070 */
[----:B------:R-:W-:Y:S01]  /*4b80*/  IMAD.HI.U32 R193, R120, R191, RZ ;  /* 0x000000bf78c17227 */ /* 0x000fe200078e00ff */
[----:B------:R2:W-:Y:S03]  /*4b90*/  STS.U8 [R199+UR9+0x1480], R130 ;  /* 0x00148082c7007988 */ /* 0x0005e60008000009 */
[----:B------:R-:W-:-:S02]  /*4ba0*/  IMAD.MOV R193, RZ, RZ, -R193 ;  /* 0x000000ffffc17224 */ /* 0x000fc400078e0ac1 */
[----:B--2---:R-:W-:Y:S02]  /*4bb0*/  IMAD.MOV.U32 R130, RZ, RZ, R128 ;  /* 0x000000ffff827224 */ /* 0x004fe400078e0080 */
[----:B------:R-:W-:Y:S01]  /*4bc0*/  IMAD R128, R192, R193, R191 ;  /* 0x000000c1c0807224 */ /* 0x000fe200078e02bf */
[----:B------:R-:W-:-:S03]  /*4bd0*/  LOP3.LUT R191, R201, 0x1b, R121, 0xfe, !PT ;  /* 0x0000001bc9bf7812 */ /* 0x000fc600078efe79 */
[----:B------:R-:W-:Y:S01]  /*4be0*/  @!P4 IMAD.IADD R129, R129, 0x1, -R192 ;  /* 0x000000018181c824 */ /* 0x000fe200078e0ac0 */
[----:B------:R-:W-:Y:S01]  /*4bf0*/  IABS R193, R191 ;  /* 0x000000bf00c17213 */ /* 0x000fe20000000000 */
[----:B------:R2:W-:Y:S03]  /*4c00*/  STS.U8 [R199+UR9+0x1680], R133 ;  /* 0x00168085c7007988 */ /* 0x0005e60008000009 */
[----:B------:R-:W-:Y:S01]  /*4c10*/  ISETP.GT.U32.AND P4, PT, R192, R129, PT ;  /* 0x00000081c000720c */ /* 0x000fe20003f84070 */
[----:B------:R-:W-:Y:S02]  /*4c20*/  @!P1 IMAD.MOV R130, RZ, RZ, -R130 ;  /* 0x000000ffff829224 */ /* 0x000fe400078e0a82 */
[----:B--2---:R-:W-:-:S04]  /*4c30*/  IMAD.HI.U32 R133, R120, R193, RZ ;  /* 0x000000c178857227 */ /* 0x004fc800078e00ff */
[----:B------:R-:W-:Y:S01]  /*4c40*/  IMAD.MOV R133, RZ, RZ, -R133 ;  /* 0x000000ffff857224 */ /* 0x000fe200078e0a85 */
[----:B------:R-:W-:-:S03]  /*4c50*/  ISETP.GT.U32.AND P1, PT, R192, R124, PT ;  /* 0x0000007cc000720c */ /* 0x000fc60003f24070 */
[----:B------:R-:W-:Y:S02]  /*4c60*/  IMAD R133, R192, R133, R193 ;  /* 0x00000085c0857224 */ /* 0x000fe400078e02c1 */
[----:B------:R-:W-:-:S03]  /*4c70*/  @!P4 IMAD.IADD R129, R129, 0x1, -R192 ;  /* 0x000000018181c824 */ /* 0x000fc600078e0ac0 */
[----:B------:R-:W-:-:S05]  /*4c80*/  ISETP.GT.U32.AND P4, PT, R192, R133, PT ;  /* 0x00000085c000720c */ /* 0x000fca0003f84070 */
[----:B------:R-:W-:Y:S01]  /*4c90*/  @!P1 IMAD.IADD R124, R124, 0x1, -R192 ;  /* 0x000000017c7c9824 */ /* 0x000fe200078e0ac0 */
[----:B------:R-:W-:Y:S02]  /*4ca0*/  ISETP.GE.AND P1, PT, R191, RZ, PT ;  /* 0x000000ffbf00720c */ /* 0x000fe40003f26270 */
[----:B------:R-:W-:-:S04]  /*4cb0*/  LOP3.LUT R191, R201, 0x1c, R121, 0xfe, !PT ;  /* 0x0000001cc9bf7812 */ /* 0x000fc800078efe79 */
[----:B------:R-:W-:Y:S01]  /*4cc0*/  IABS R193, R191 ;  /* 0x000000bf00c17213 */ /* 0x000fe20000000000 */
[----:B------:R-:W-:Y:S01]  /*4cd0*/  @!P4 IMAD.IADD R133, R133, 0x1, -R192 ;  /* 0x000000018585c824 */ /* 0x000fe200078e0ac0 */
[----:B------:R2:W-:Y:S04]  /*4ce0*/  STS.U8 [R199+UR9+0x1880], R132 ;  /* 0x00188084c7007988 */ /* 0x0005e80008000009 */
[C---:B------:R-:W-:Y:S01]  /*4cf0*/  ISETP.GT.U32.AND P4, PT, R192.reuse, R133, PT ;  /* 0x00000085c000720c */ /* 0x040fe20003f84070 */
[----:B------:R-:W-:Y:S01]  /*4d00*/  @!P5 IMAD.MOV R125, RZ, RZ, -R125 ;  /* 0x000000ffff7dd224 */ /* 0x000fe200078e0a7d */
[----:B------:R-:W-:Y:S01]  /*4d10*/  ISETP.GT.U32.AND P5, PT, R192, R128, PT ;  /* 0x00000080c000720c */ /* 0x000fe20003fa4070 */
[----:B--2---:R-:W-:-:S04]  /*4d20*/  IMAD.HI.U32 R132, R120, R193, RZ ;  /* 0x000000c178847227 */ /* 0x004fc800078e00ff */
[----:B------:R-:W-:-:S04]  /*4d30*/  IMAD.MOV R132, RZ, RZ, -R132 ;  /* 0x000000ffff847224 */ /* 0x000fc800078e0a84 */
[----:B------:R-:W-:Y:S02]  /*4d40*/  IMAD R132, R192, R132, R193 ;  /* 0x00000084c0847224 */ /* 0x000fe400078e02c1 */
[----:B------:R-:W-:-:S03]  /*4d50*/  @!P4 IMAD.IADD R133, R133, 0x1, -R192 ;  /* 0x000000018585c824 */ /* 0x000fc600078e0ac0 */
[----:B------:R-:W-:Y:S01]  /*4d60*/  ISETP.GT.U32.AND P4, PT, R192, R132, PT ;  /* 0x00000084c000720c */ /* 0x000fe20003f84070 */
[----:B------:R-:W-:Y:S02]  /*4d70*/  @!P5 IMAD.IADD R128, R128, 0x1, -R192 ;  /* 0x000000018080d824 */ /* 0x000fe400078e0ac0 */
[----:B------:R-:W-:Y:S01]  /*4d80*/  @!P6 IMAD.MOV R124, RZ, RZ, -R124 ;  /* 0x000000ffff7ce224 */ /* 0x000fe200078e0a7c */
[----:B------:R-:W-:Y:S02]  /*4d90*/  ISETP.GE.AND P6, PT, R191, RZ, PT ;  /* 0x000000ffbf00720c */ /* 0x000fe40003fc6270 */
[----:B------:R-:W-:Y:S02]  /*4da0*/  ISETP.GT.U32.AND P5, PT, R192, R128, PT ;  /* 0x00000080c000720c */ /* 0x000fe40003fa4070 */
[----:B------:R-:W-:-:S04]  /*4db0*/  LOP3.LUT R191, R201, 0x1d, R121, 0xfe, !PT ;  /* 0x0000001dc9bf7812 */ /* 0x000fc800078efe79 */
[----:B------:R-:W-:Y:S01]  /*4dc0*/  IABS R193, R191 ;  /* 0x000000bf00c17213 */ /* 0x000fe20000000000 */
[--C-:B------:R-:W-:Y:S01]  /*4dd0*/  @!P4 IMAD.IADD R132, R132, 0x1, -R192.reuse ;  /* 0x000000018484c824 */ /* 0x100fe200078e0ac0 */
[----:B------:R2:W-:Y:S04]  /*4de0*/  STS.U8 [R199+UR9+0x1a80], R123 ;  /* 0x001a807bc7007988 */ /* 0x0005e80008000009 */
[----:B------:R-:W-:Y:S01]  /*4df0*/  ISETP.GT.U32.AND P4, PT, R192, R132, PT ;  /* 0x00000084c000720c */ /* 0x000fe20003f84070 */
[----:B------:R-:W-:Y:S01]  /*4e00*/  @!P5 IMAD.IADD R128, R128, 0x1, -R192 ;  /* 0x000000018080d824 */ /* 0x000fe200078e0ac0 */
[----:B------:R-:W-:Y:S01]  /*4e10*/  ISETP.GE.AND P5, PT, R191, RZ, PT ;  /* 0x000000ffbf00720c */ /* 0x000fe20003fa6270 */
[----:B--2---:R-:W-:Y:S01]  /*4e20*/  IMAD.HI.U32 R123, R120, R193, RZ ;  /* 0x000000c1787b7227 */ /* 0x004fe200078e00ff */
[----:B------:R-:W-:-:S03]  /*4e30*/  LOP3.LUT R191, R201, 0x1e, R121, 0xfe, !PT ;  /* 0x0000001ec9bf7812 */ /* 0x000fc600078efe79 */
[----:B------:R-:W-:-:S04]  /*4e40*/  IMAD.MOV R123, RZ, RZ, -R123 ;  /* 0x000000ffff7b7224 */ /* 0x000fc800078e0a7b */
[----:B------:R-:W-:Y:S01]  /*4e50*/  IMAD R123, R192, R123, R193 ;  /* 0x0000007bc07b7224 */ /* 0x000fe200078e02c1 */
[----:B------:R-:W-:Y:S01]  /*4e60*/  IABS R193, R191 ;  /* 0x000000bf00c17213 */ /* 0x000fe20000000000 */
[----:B------:R-:W-:Y:S01]  /*4e70*/  @!P4 IMAD.IADD R132, R132, 0x1, -R192 ;  /* 0x000000018484c824 */ /* 0x000fe200078e0ac0 */
[----:B------:R2:W-:Y:S02]  /*4e80*/  STS.U8 [R199+UR9+0x1c80], R122 ;  /* 0x001c807ac7007988 */ /* 0x0005e40008000009 */
[----:B------:R-:W-:Y:S02]  /*4e90*/  ISETP.GT.U32.AND P4, PT, R192, R123, PT ;  /* 0x0000007bc000720c */ /* 0x000fe40003f84070 */
[----:B------:R-:W-:Y:S01]  /*4ea0*/  LOP3.LUT R121, R201, 0x1f, R121, 0xfe, !PT ;  /* 0x0000001fc9797812 */ /* 0x000fe200078efe79 */
[----:B--2---:R-:W-:-:S04]  /*4eb0*/  IMAD.HI.U32 R122, R120, R193, RZ ;  /* 0x000000c1787a7227 */ /* 0x004fc800078e00ff */
[----:B------:R-:W-:-:S04]  /*4ec0*/  IMAD.MOV R122, RZ, RZ, -R122 ;  /* 0x000000ffff7a7224 */ /* 0x000fc800078e0a7a */
[----:B------:R-:W-:Y:S01]  /*4ed0*/  IMAD R122, R192, R122, R193 ;  /* 0x0000007ac07a7224 */ /* 0x000fe200078e02c1 */
[----:B------:R-:W-:Y:S01]  /*4ee0*/  IABS R193, R121 ;  /* 0x0000007900c17213 */ /* 0x000fe20000000000 */
[----:B------:R-:W-:-:S03]  /*4ef0*/  @!P4 IMAD.IADD R123, R123, 0x1, -R192 ;  /* 0x000000017b7bc824 */ /* 0x000fc600078e0ac0 */
[----:B------:R-:W-:Y:S01]  /*4f00*/  ISETP.GT.U32.AND P4, PT, R192, R122, PT ;  /* 0x0000007ac000720c */ /* 0x000fe20003f84070 */
[----:B------:R-:W-:-:S04]  /*4f10*/  IMAD.HI.U32 R120, R120, R193, RZ ;  /* 0x000000c178787227 */ /* 0x000fc800078e00ff */
[----:B------:R-:W-:-:S04]  /*4f20*/  IMAD.MOV R120, RZ, RZ, -R120 ;  /* 0x000000ffff787224 */ /* 0x000fc800078e0a78 */
[----:B------:R-:W-:-:S04]  /*4f30*/  IMAD R120, R192, R120, R193 ;  /* 0x00000078c0787224 */ /* 0x000fc800078e02c1 */
[----:B------:R-:W-:Y:S01]  /*4f40*/  @!P4 IMAD.IADD R122, R122, 0x1, -R192 ;  /* 0x000000017a7ac824 */ /* 0x000fe200078e0ac0 */
[C---:B------:R-:W-:Y:S01]  /*4f50*/  ISETP.GT.U32.AND P4, PT, R192.reuse, R120, PT ;  /* 0x00000078c000720c */ /* 0x040fe20003f84070 */
[----:B------:R-:W-:Y:S01]  /*4f60*/  @!P2 IMAD.MOV R129, RZ, RZ, -R129 ;  /* 0x000000ffff81a224 */ /* 0x000fe200078e0a81 */
[----:B------:R-:W-:Y:S01]  /*4f70*/  ISETP.GT.U32.AND P2, PT, R192, R123, PT ;  /* 0x0000007bc000720c */ /* 0x000fe20003f44070 */
[----:B------:R-:W-:-:S10]  /*4f80*/  @!P0 IMAD.MOV R128, RZ, RZ, -R128 ;  /* 0x000000ffff808224 */ /* 0x000fd400078e0a80 */
[--C-:B------:R-:W-:Y:S01]  /*4f90*/  @!P4 IMAD.IADD R120, R120, 0x1, -R192.reuse ;  /* 0x000000017878c824 */ /* 0x100fe200078e0ac0 */
[----:B------:R-:W-:Y:S01]  /*4fa0*/  ISETP.GT.U32.AND P4, PT, R192, R122, PT ;  /* 0x0000007ac000720c */ /* 0x000fe20003f84070 */
[----:B------:R-:W-:-:S03]  /*4fb0*/  @!P2 IMAD.IADD R123, R123, 0x1, -R192 ;  /* 0x000000017b7ba824 */ /* 0x000fc600078e0ac0 */
[----:B------:R-:W-:Y:S02]  /*4fc0*/  ISETP.GT.U32.AND P0, PT, R192, R120, PT ;  /* 0x00000078c000720c */ /* 0x000fe40003f04070 */
[----:B------:R-:W-:-:S07]  /*4fd0*/  ISETP.GE.AND P2, PT, R191, RZ, PT ;  /* 0x000000ffbf00720c */ /* 0x000fce0003f46270 */
[----:B------:R-:W-:Y:S01]  /*4fe0*/  @!P4 IMAD.IADD R122, R122, 0x1, -R192 ;  /* 0x000000017a7ac824 */ /* 0x000fe200078e0ac0 */
[----:B------:R-:W-:-:S03]  /*4ff0*/  ISETP.GE.AND P4, PT, R121, RZ, PT ;  /* 0x000000ff7900720c */ /* 0x000fc60003f86270 */
[----:B------:R-:W-:Y:S01]  /*5000*/  @!P0 IMAD.IADD R120, R120, 0x1, -R192 ;  /* 0x0000000178788824 */ /* 0x000fe200078e0ac0 */
[----:B------:R-:W-:Y:S01]  /*5010*/  ISETP.NE.AND P0, PT, R119, RZ, PT ;  /* 0x000000ff7700720c */ /* 0x000fe20003f05270 */
[----:B------:R-:W-:Y:S01]  /*5020*/  @!P1 IMAD.MOV R133, RZ, RZ, -R133 ;  /* 0x000000ffff859224 */ /* 0x000fe200078e0a85 */
[----:B------:R-:W-:Y:S01]  /*5030*/  LOP3.LUT R119, RZ, R119, RZ, 0x33, !PT ;  /* 0x00000077ff777212 */ /* 0x000fe200078e33ff */
[----:B------:R-:W-:Y:S02]  /*5040*/  @!P6 IMAD.MOV R132, RZ, RZ, -R132 ;  /* 0x000000ffff84e224 */ /* 0x000fe400078e0a84 */
[----:B------:R-:W-:Y:S02]  /*5050*/  @!P5 IMAD.MOV R123, RZ, RZ, -R123 ;  /* 0x000000ffff7bd224 */ /* 0x000fe400078e0a7b */
[----:B------:R-:W-:Y:S02]  /*5060*/  @!P2 IMAD.MOV R122, RZ, RZ, -R122 ;  /* 0x000000ffff7aa224 */ /* 0x000fe400078e0a7a */
[----:B------:R-:W-:Y:S01]  /*5070*/  @!P4 IMAD.MOV R120, RZ, RZ, -R120 ;  /* 0x000000ffff78c224 */ /* 0x000fe200078e0a78 */
[----:B------:R-:W-:-:S02]  /*5080*/  SEL R136, R119, R136, !P0 ;  /* 0x0000008877887207 */ /* 0x000fc40004000000 */
[C---:B------:R-:W-:Y:S02]  /*5090*/  SEL R135, R119.reuse, R135, !P0 ;  /* 0x0000008777877207 */ /* 0x040fe40004000000 */
[C---:B------:R-:W-:Y:S02]  /*50a0*/  SEL R134, R119.reuse, R134, !P0 ;  /* 0x0000008677867207 */ /* 0x040fe40004000000 */
[C---:B------:R-:W-:Y:S02]  /*50b0*/  SEL R137, R119.reuse, R137, !P0 ;  /* 0x0000008977897207 */ /* 0x040fe40004000000 */
[C---:B------:R-:W-:Y:S02]  /*50c0*/  SEL R138, R119.reuse, R138, !P0 ;  /* 0x0000008a778a7207 */ /* 0x040fe40004000000 */
[C---:B------:R-:W-:Y:S02]  /*50d0*/  SEL R139, R119.reuse, R139, !P0 ;  /* 0x0000008b778b7207 */ /* 0x040fe40004000000 */
        /* <DEDUP_REMOVED lines=25> */
[----:B------:R-:W-:Y:S02]  /*5270*/  SEL R121, R119, R120, !P0 ;  /* 0x0000007877797207 */ /* 0x000fe40004000000 */
[C---:B------:R-:W-:Y:S01]  /*5280*/  LOP3.LUT R119, R238.reuse, 0x20, RZ, 0x3c, !PT ;  /* 0x00000020ee777812 */ /* 0x040fe200078e3cff */
[----:B------:R-:W-:Y:S04]  /*5290*/  STS.U8 [R199+UR9+0x1e80], R196 ;  /* 0x001e80c4c7007988 */ /* 0x000fe80008000009 */
[----:B------:R-:W-:Y:S04]  /*52a0*/  STS.U8 [R119+UR9+0x100], R197 ;  /* 0x000100c577007988 */ /* 0x000fe80008000009 */
[----:B------:R-:W-:Y:S04]  /*52b0*/  STS.U8 [R119+UR9+0x300], R151 ;  /* 0x0003009777007988 */ /* 0x000fe80008000009 */
[----:B------:R-:W-:Y:S04]  /*52c0*/  STS.U8 [R119+UR9+0x500], R152 ;  /* 0x0005009877007988 */ /* 0x000fe80008000009 */
[----:B------:R2:W-:Y:S02]  /*52d0*/  STS.U8 [R119+UR9+0x700], R153 ;  /* 0x0007009977007988 */ /* 0x0005e40008000009 */
[----:B--2---:R-:W-:-:S05]  /*52e0*/  LOP3.LUT R153, R238, 0x20, RZ, 0x3c, !PT ;  /* 0x00000020ee997812 */ /* 0x004fca00078e3cff */
[----:B------:R-:W-:Y:S04]  /*52f0*/  STS.U8 [R153+UR9+0x900], R154 ;  /* 0x0009009a99007988 */ /* 0x000fe80008000009 */
[----:B------:R-:W-:Y:S04]  /*5300*/  STS.U8 [R153+UR9+0xb00], R157 ;  /* 0x000b009d99007988 */ /* 0x000fe80008000009 */
[----:B------:R-:W-:Y:S04]  /*5310*/  STS.U8 [R153+UR9+0xd00], R159 ;  /* 0x000d009f99007988 */ /* 0x000fe80008000009 */
[----:B------:R-:W-:Y:S01]  /*5320*/  STS.U8 [R153+UR9+0xf00], R160 ;  /* 0x000f00a099007988 */ /* 0x000fe20008000009 */
[----:B------:R-:W-:-:S03]  /*5330*/  LOP3.LUT R152, R238, 0x30, RZ, 0x3c, !PT ;  /* 0x00000030ee987812 */ /* 0x000fc600078e3cff */
[----:B------:R-:W-:Y:S04]  /*5340*/  STS.U8 [R153+UR9+0x1100], R162 ;  /* 0x001100a299007988 */ /* 0x000fe80008000009 */
[----:B------:R-:W-:Y:S04]  /*5350*/  STS.U8 [R153+UR9+0x1300], R161 ;  /* 0x001300a199007988 */ /* 0x000fe80008000009 */
[----:B------:R-:W-:Y:S04]  /*5360*/  STS.U8 [R153+UR9+0x1500], R163 ;  /* 0x001500a399007988 */ /* 0x000fe80008000009 */
[----:B------:R-:W-:Y:S01]  /*5370*/  STS.U8 [R153+UR9+0x1700], R164 ;  /* 0x001700a499007988 */ /* 0x000fe20008000009 */
[----:B------:R-:W-:-:S03]  /*5380*/  IMAD R119, R238, UR13, RZ ;  /* 0x0000000dee777c24 */ /* 0x000fc6000f8e02ff */
[----:B------:R-:W-:Y:S04]  /*5390*/  STS.U8 [R153+UR9+0x1900], R166 ;  /* 0x001900a699007988 */ /* 0x000fe80008000009 */
[----:B------:R-:W-:Y:S04]  /*53a0*/  STS.U8 [R153+UR9+0x1b00], R178 ;  /* 0x001b00b299007988 */ /* 0x000fe80008000009 */
[----:B------:R-:W-:Y:S04]  /*53b0*/  STS.U8 [R153+UR9+0x1d00], R182 ;  /* 0x001d00b699007988 */ /* 0x000fe80008000009 */
[----:B------:R-:W-:Y:S01]  /*53c0*/  STS.U8 [R153+UR9+0x1f00], R174 ;  /* 0x001f00ae99007988 */ /* 0x000fe20008000009 */
[----:B0-----:R-:W-:-:S03]  /*53d0*/  IMAD R136, R136, UR4, RZ ;  /* 0x0000000488887c24 */ /* 0x001fc6000f8e02ff */
[----:B------:R-:W-:Y:S01]  /*53e0*/  STS.U8 [R152+UR9+0x180], R172 ;  /* 0x000180ac98007988 */ /* 0x000fe20008000009 */
[----:B------:R-:W-:-:S03]  /*53f0*/  IADD3 R120, P0, PT, R119, UR18, RZ ;  /* 0x0000001277787c10 */ /* 0x000fc6000ff1e0ff */
[----:B------:R-:W-:Y:S04]  /*5400*/  STS.U8 [R152+UR9+0x580], R176 ;  /* 0x000580b098007988 */ /* 0x000fe80008000009 */
[----:B------:R-:W-:Y:S04]  /*5410*/  STS.U8 [R152+UR9+0x980], R170 ;  /* 0x000980aa98007988 */ /* 0x000fe80008000009 */
[----:B------:R-:W-:Y:S04]  /*5420*/  STS.U8 [R152+UR9+0xd80], R168 ;  /* 0x000d80a898007988 */ /* 0x000fe80008000009 */
[----:B------:R-:W-:Y:S01]  /*5430*/  STS.U8 [R152+UR9+0x1180], R167 ;  /* 0x001180a798007988 */ /* 0x000fe20008000009 */
[----:B------:R-:W-:-:S03]  /*5440*/  LEA.HI.X.SX32 R119, R119, UR19, 0x1, P0 ;  /* 0x0000001377777c11 */ /* 0x000fc600080f0eff */
[----:B------:R-:W-:Y:S01]  /*5450*/  STS.U8 [R152+UR9+0x1580], R180 ;  /* 0x001580b498007988 */ /* 0x000fe20008000009 */
[----:B------:R-:W-:-:S03]  /*5460*/  IMAD R135, R135, UR4, RZ ;  /* 0x0000000487877c24 */ /* 0x000fc6000f8e02ff */
[----:B------:R-:W-:Y:S01]  /*5470*/  STS.U8 [R152+UR9+0x1980], R181 ;  /* 0x001980b598007988 */ /* 0x000fe20008000009 */
[----:B------:R-:W-:Y:S02]  /*5480*/  IMAD R134, R134, UR4, RZ ;  /* 0x0000000486867c24 */ /* 0x000fe4000f8e02ff */
[----:B------:R-:W-:Y:S01]  /*5490*/  IMAD R139, R139, UR4, RZ ;  /* 0x000000048b8b7c24 */ /* 0x000fe2000f8e02ff */
[----:B------:R0:W-:Y:S04]  /*54a0*/  STS.U8 [R152+UR9+0x1d80], R183 ;  /* 0x001d80b798007988 */ /* 0x0001e80008000009 */
[----:B------:R-:W-:Y:S01]  /*54b0*/  STS.U8 [R152+UR9+0x380], R184 ;  /* 0x000380b898007988 */ /* 0x000fe20008000009 */
[----:B------:R-:W-:-:S03]  /*54c0*/  IMAD R145, R145, UR4, RZ ;  /* 0x0000000491917c24 */ /* 0x000fc6000f8e02ff */
[----:B------:R-:W-:Y:S01]  /*54d0*/  STS.U8 [R152+UR9+0x780], R185 ;  /* 0x000780b998007988 */ /* 0x000fe20008000009 */
[----:B0-----:R-:W-:-:S03]  /*54e0*/  IADD3 R183, P1, PT, R136, R120, RZ ;  /* 0x0000007888b77210 */ /* 0x001fc60007f3e0ff */
[----:B------:R-:W-:Y:S01]  /*54f0*/  STS.U8 [R152+UR9+0xb80], R186 ;  /* 0x000b80ba98007988 */ /* 0x000fe20008000009 */
[----:B------:R-:W-:Y:S01]  /*5500*/  IMAD R146, R146, UR4, RZ ;  /* 0x0000000492927c24 */ /* 0x000fe2000f8e02ff */
[-C--:B------:R-:W-:Y:S01]  /*5510*/  LEA.HI.X.SX32 R181, R136, R119.reuse, 0x1, P1 ;  /* 0x0000007788b57211 */ /* 0x080fe200008f0eff */
[----:B------:R-:W-:Y:S01]  /*5520*/  IMAD R149, R149, UR4, RZ ;  /* 0x0000000495957c24 */ /* 0x000fe2000f8e02ff */
[----:B------:R0:W-:Y:S01]  /*5530*/  STS.U8 [R152+UR9+0xf80], R187 ;  /* 0x000f80bb98007988 */ /* 0x0001e20008000009 */
[CC--:B------:R-:W-:Y:S02]  /*5540*/  IADD3 R191, P4, PT, R134.reuse, R120.reuse, RZ ;  /* 0x0000007886bf7210 */ /* 0x0c0fe40007f9e0ff */
[----:B------:R-:W-:Y:S01]  /*5550*/  IADD3 R203, P1, PT, R139, R120, RZ ;  /* 0x000000788bcb7210 */ /* 0x000fe20007f3e0ff */
[----:B------:R2:W-:Y:S01]  /*5560*/  STL [R1+0x1c], R201 ;  /* 0x00001cc901007387 */ /* 0x0005e20000100800 */
[----:B------:R-:W-:Y:S01]  /*5570*/  IMAD R218, R189, UR4, RZ ;  /* 0x00000004bdda7c24 */ /* 0x000fe2000f8e02ff */
[----:B------:R-:W-:-:S02]  /*5580*/  LEA.HI.X.SX32 R189, R134, R119, 0x1, P4 ;  /* 0x0000007786bd7211 */ /* 0x000fc400020f0eff */
[CC--:B0-----:R-:W-:Y:S01]  /*5590*/  IADD3 R187, P2, PT, R135.reuse, R120.reuse, RZ ;  /* 0x0000007887bb7210 */ /* 0x0c1fe20007f5e0ff */
[----:B------:R-:W-:Y:S01]  /*55a0*/  IMAD R150, R150, UR4, RZ ;  /* 0x0000000496967c24 */ /* 0x000fe2000f8e02ff */
[-C--:B------:R-:W-:Y:S01]  /*55b0*/  IADD3 R207, P4, PT, R146, R120.reuse, RZ ;  /* 0x0000007892cf7210 */ /* 0x080fe20007f9e0ff */
[----:B------:R-:W-:Y:S01]  /*55c0*/  IMAD R190, R190, UR4, RZ ;  /* 0x00000004bebe7c24 */ /* 0x000fe2000f8e02ff */
[-C--:B------:R-:W-:Y:S01]  /*55d0*/  LEA.HI.X.SX32 R185, R135, R119.reuse, 0x1, P2 ;  /* 0x0000007787b97211 */ /* 0x080fe200010f0eff */
[----:B------:R-:W-:Y:S01]  /*55e0*/  IMAD R143, R143, UR4, RZ ;  /* 0x000000048f8f7c24 */ /* 0x000fe2000f8e02ff */
[-C--:B--2---:R-:W-:Y:S02]  /*55f0*/  LEA.HI.X.SX32 R201, R139, R119.reuse, 0x1, P1 ;  /* 0x000000778bc97211 */ /* 0x084fe400008f0eff */
[-C--:B------:R-:W-:Y:S02]  /*5600*/  IADD3 R205, P2, PT, R145, R120.reuse, RZ ;  /* 0x0000007891cd7210 */ /* 0x080fe40007f5e0ff */
[----:B------:R-:W-:Y:S01]  /*5610*/  IADD3 R213, P1, PT, R149, R120, RZ ;  /* 0x0000007895d57210 */ /* 0x000fe20007f3e0ff */
[----:B------:R-:W-:Y:S01]  /*5620*/  IMAD R144, R144, UR4, RZ ;  /* 0x0000000490907c24 */ /* 0x000fe2000f8e02ff */
[-C--:B------:R-:W-:Y:S01]  /*5630*/  LEA.HI.X.SX32 R204, R145, R119.reuse, 0x1, P2 ;  /* 0x0000007791cc7211 */ /* 0x080fe200010f0eff */
[----:B------:R-:W-:Y:S01]  /*5640*/  IMAD R140, R140, UR4, RZ ;  /* 0x000000048c8c7c24 */ /* 0x000fe2000f8e02ff */
[-C--:B------:R-:W-:Y:S01]  /*5650*/  LEA.HI.X.SX32 R206, R146, R119.reuse, 0x1, P4 ;  /* 0x0000007792ce7211 */ /* 0x080fe200020f0eff */
[----:B------:R-:W-:Y:S01]  /*5660*/  IMAD R141, R141, UR4, RZ ;  /* 0x000000048d8d7c24 */ /* 0x000fe2000f8e02ff */
[----:B------:R-:W-:-:S02]  /*5670*/  LEA.HI.X.SX32 R212, R149, R119, 0x1, P1 ;  /* 0x0000007795d47211 */ /* 0x000fc400008f0eff */
[-C--:B------:R-:W-:Y:S02]  /*5680*/  IADD3 R215, P2, PT, R150, R120.reuse, RZ ;  /* 0x0000007896d77210 */ /* 0x080fe40007f5e0ff */
[-C--:B------:R-:W-:Y:S02]  /*5690*/  IADD3 R217, P4, PT, R190, R120.reuse, RZ ;  /* 0x00000078bed97210 */ /* 0x080fe40007f9e0ff */
[-C--:B------:R-:W-:Y:S01]  /*56a0*/  IADD3 R221, P1, PT, R143, R120.reuse, RZ ;  /* 0x000000788fdd7210 */ /* 0x080fe20007f3e0ff */
[----:B------:R-:W-:Y:S01]  /*56b0*/  IMAD R137, R137, UR4, RZ ;  /* 0x0000000489897c24 */ /* 0x000fe2000f8e02ff */
[-C--:B------:R-:W-:Y:S01]  /*56c0*/  LEA.HI.X.SX32 R214, R150, R119.reuse, 0x1, P2 ;  /* 0x0000007796d67211 */ /* 0x080fe200010f0eff */
[----:B------:R-:W-:Y:S01]  /*56d0*/  IMAD R142, R142, UR4, RZ ;  /* 0x000000048e8e7c24 */ /* 0x000fe2000f8e02ff */
[-C--:B------:R-:W-:Y:S01]  /*56e0*/  LEA.HI.X.SX32 R216, R190, R119.reuse, 0x1, P4 ;  /* 0x00000077bed87211 */ /* 0x080fe200020f0eff */
[----:B------:R-:W-:Y:S01]  /*56f0*/  IMAD R126, R126, UR4, RZ ;  /* 0x000000047e7e7c24 */ /* 0x000fe2000f8e02ff */
[----:B------:R-:W-:Y:S01]  /*5700*/  LEA.HI.X.SX32 R220, R143, R119, 0x1, P1 ;  /* 0x000000778fdc7211 */ /* 0x000fe200008f0eff */
[----:B------:R-:W-:Y:S01]  /*5710*/  IMAD R127, R127, UR4, RZ ;  /* 0x000000047f7f7c24 */ /* 0x000fe2000f8e02ff */
[----:B------:R-:W-:-:S02]  /*5720*/  IADD3 R223, P1, PT, R144, R120, RZ ;  /* 0x0000007890df7210 */ /* 0x000fc40007f3e0ff */
        /* <DEDUP_REMOVED lines=9> */
[-C--:B------:R-:W-:Y:S01]  /*57c0*/  IADD3 R195, P5, PT, R137, R120.reuse, RZ ;  /* 0x0000007889c37210 */ /* 0x080fe20007fbe0ff */
[----:B------:R-:W-:Y:S01]  /*57d0*/  IMAD R125, R125, UR4, RZ ;  /* 0x000000047d7d7c24 */ /* 0x000fe2000f8e02ff */
[----:B------:R-:W-:-:S02]  /*57e0*/  IADD3 R229, P1, PT, R142, R120, RZ ;  /* 0x000000788ee57210 */ /* 0x000fc40007f3e0ff */
[-C--:B------:R-:W-:Y:S02]  /*57f0*/  IADD3 R231, P2, PT, R126, R120.reuse, RZ ;  /* 0x000000787ee77210 */ /* 0x080fe40007f5e0ff */
[----:B------:R-:W-:Y:S01]  /*5800*/  IADD3 R233, P4, PT, R127, R120, RZ ;  /* 0x000000787fe97210 */ /* 0x000fe20007f9e0ff */
[----:B------:R-:W-:Y:S01]  /*5810*/  IMAD R148, R148, UR4, RZ ;  /* 0x0000000494947c24 */ /* 0x000fe2000f8e02ff */
[----:B------:R-:W-:Y:S01]  /*5820*/  PLOP3.LUT P0, PT, PT, PT, UP1, 0x80, 0x8 ;  /* 0x000000000008781c */ /* 0x000fe20003f0f018 */
[----:B------:R-:W-:Y:S01]  /*5830*/  IMAD R124, R124, UR4, RZ ;  /* 0x000000047c7c7c24 */ /* 0x000fe2000f8e02ff */
[-C--:B------:R-:W-:Y:S01]  /*5840*/  LEA.HI.X.SX32 R193, R137, R119.reuse, 0x1, P5 ;  /* 0x0000007789c17211 */ /* 0x080fe200028f0eff */
[----:B------:R-:W-:Y:S01]  /*5850*/  IMAD R129, R129, UR4, RZ ;  /* 0x0000000481817c24 */ /* 0x000fe2000f8e02ff */
[-C--:B------:R-:W-:Y:S01]  /*5860*/  LEA.HI.X.SX32 R228, R142, R119.reuse, 0x1, P1 ;  /* 0x000000778ee47211 */ /* 0x080fe200008f0eff */
[----:B------:R-:W-:Y:S01]  /*5870*/  IMAD R128, R128, UR4, RZ ;  /* 0x0000000480807c24 */ /* 0x000fe2000f8e02ff */
[----:B------:R-:W-:-:S02]  /*5880*/  LEA.HI.X.SX32 R230, R126, R119, 0x1, P2 ;  /* 0x000000777ee67211 */ /* 0x000fc400010f0eff */
[----:B------:R-:W-:Y:S02]  /*5890*/  LEA.HI.X.SX32 R232, R127, R119, 0x1, P4 ;  /* 0x000000777fe87211 */ /* 0x000fe400020f0eff */
[-C--:B------:R-:W-:Y:S02]  /*58a0*/  IADD3 R199, P6, PT, R138, R120.reuse, RZ ;  /* 0x000000788ac77210 */ /* 0x080fe40007fde0ff */
[-C--:B------:R-:W-:Y:S02]  /*58b0*/  IADD3 R209, P5, PT, R147, R120.reuse, RZ ;  /* 0x0000007893d17210 */ /* 0x080fe40007fbe0ff */
[-C--:B------:R-:W-:Y:S02]  /*58c0*/  IADD3 R235, P1, PT, R131, R120.reuse, RZ ;  /* 0x0000007883eb7210 */ /* 0x080fe40007f3e0ff */
[-C--:B------:R-:W-:Y:S02]  /*58d0*/  IADD3 R239, P2, PT, R130, R120.reuse, RZ ;  /* 0x0000007882ef7210 */ /* 0x080fe40007f5e0ff */
[----:B------:R-:W-:-:S02]  /*58e0*/  IADD3 R241, P4, PT, R125, R120, RZ ;  /* 0x000000787df17210 */ /* 0x000fc40007f9e0ff */
[----:B------:R-:W-:Y:S01]  /*58f0*/  ISETP.LT.AND P0, PT, R238, UR22, P0 ;  /* 0x00000016ee007c0c */ /* 0x000fe20008701270 */
[----:B------:R-:W-:Y:S01]  /*5900*/  IMAD R133, R133, UR4, RZ ;  /* 0x0000000485857c24 */ /* 0x000fe2000f8e02ff */
[-C--:B------:R-:W-:Y:S01]  /*5910*/  LEA.HI.X.SX32 R197, R138, R119.reuse, 0x1, P6 ;  /* 0x000000778ac57211 */ /* 0x080fe200030f0eff */
[----:B------:R-:W-:Y:S01]  /*5920*/  IMAD R132, R132, UR4, RZ ;  /* 0x0000000484847c24 */ /* 0x000fe2000f8e02ff */
[-C--:B------:R-:W-:Y:S01]  /*5930*/  LEA.HI.X.SX32 R208, R147, R119.reuse, 0x1, P5 ;  /* 0x0000007793d07211 */ /* 0x080fe200028f0eff */
        /* <DEDUP_REMOVED lines=8> */
[-C--:B------:R-:W-:Y:S02]  /*59c0*/  IADD3 R243, P1, PT, R124, R120.reuse, RZ ;  /* 0x000000787cf37210 */ /* 0x080fe40007f3e0ff */
[-C--:B------:R-:W-:Y:S02]  /*59d0*/  IADD3 R245, P2, PT, R129, R120.reuse, RZ ;  /* 0x0000007881f57210 */ /* 0x080fe40007f5e0ff */
[----:B------:R-:W-:Y:S02]  /*59e0*/  IADD3 R247, P4, PT, R128, R120, RZ ;  /* 0x0000007880f77210 */ /* 0x000fe40007f9e0ff */
[----:B------:R-:W-:-:S02]  /*59f0*/  LEA.HI.X.SX32 R210, R148, R119, 0x1, P6 ;  /* 0x0000007794d27211 */ /* 0x000fc400030f0eff */
[-C--:B------:R-:W-:Y:S02]  /*5a00*/  LEA.HI.X.SX32 R218, R218, R119.reuse, 0x1, P5 ;  /* 0x00000077dada7211 */ /* 0x080fe400028f0eff */
[-C--:B------:R-:W-:Y:S02]  /*5a10*/  LEA.HI.X.SX32 R242, R124, R119.reuse, 0x1, P1 ;  /* 0x000000777cf27211 */ /* 0x080fe400008f0eff */
[-C--:B------:R-:W-:Y:S02]  /*5a20*/  LEA.HI.X.SX32 R244, R129, R119.reuse, 0x1, P2 ;  /* 0x0000007781f47211 */ /* 0x080fe400010f0eff */
[----:B------:R-:W-:Y:S02]  /*5a30*/  LEA.HI.X.SX32 R246, R128, R119, 0x1, P4 ;  /* 0x0000007780f67211 */ /* 0x000fe400020f0eff */
[-C--:B------:R-:W-:Y:S02]  /*5a40*/  IADD3 R249, P1, PT, R133, R120.reuse, RZ ;  /* 0x0000007885f97210 */ /* 0x080fe40007f3e0ff */
[----:B------:R-:W-:-:S02]  /*5a50*/  IADD3 R251, P2, PT, R132, R120, RZ ;  /* 0x0000007884fb7210 */ /* 0x000fc40007f5e0ff */
[-C--:B------:R-:W-:Y:S02]  /*5a60*/  IADD3 R151, P4, PT, R123, R120.reuse, RZ ;  /* 0x000000787b977210 */ /* 0x080fe40007f9e0ff */
[-C--:B------:R-:W-:Y:S02]  /*5a70*/  IADD3 R192, P5, PT, R122, R120.reuse, RZ ;  /* 0x000000787ac07210 */ /* 0x080fe40007fbe0ff */
[----:B------:R-:W-:Y:S02]  /*5a80*/  IADD3 R194, P6, PT, R121, R120, RZ ;  /* 0x0000007879c27210 */ /* 0x000fe40007fde0ff */
[-C--:B------:R-:W-:Y:S02]  /*5a90*/  LEA.HI.X.SX32 R248, R133, R119.reuse, 0x1, P1 ;  /* 0x0000007785f87211 */ /* 0x080fe400008f0eff */
[-C--:B------:R-:W-:Y:S02]  /*5aa0*/  LEA.HI.X.SX32 R250, R132, R119.reuse, 0x1, P2 ;  /* 0x0000007784fa7211 */ /* 0x080fe400010f0eff */
[----:B------:R-:W-:-:S02]  /*5ab0*/  LEA.HI.X.SX32 R252, R123, R119, 0x1, P4 ;  /* 0x000000777bfc7211 */ /* 0x000fc400020f0eff */
[-C--:B------:R-:W-:Y:S02]  /*5ac0*/  LEA.HI.X.SX32 R196, R122, R119.reuse, 0x1, P5 ;  /* 0x000000777ac47211 */ /* 0x080fe400028f0eff */
[----:B------:R-:W-:Y:S01]  /*5ad0*/  LEA.HI.X.SX32 R236, R121, R119, 0x1, P6 ;  /* 0x0000007779ec7211 */ /* 0x000fe200030f0eff */
[----:B------:R-:W-:Y:S01]  /*5ae0*/  @P0 IMAD.MOV.U32 R120, RZ, RZ, R183 ;  /* 0x000000ffff780224 */ /* 0x000fe200078e00b7 */
[----:B------:R-:W-:Y:S01]  /*5af0*/  PRMT R119, RZ, 0x7610, R119 ;  /* 0x00007610ff777816 */ /* 0x000fe20000000077 */
[----:B------:R-:W-:Y:S02]  /*5b00*/  @P0 IMAD.MOV.U32 R121, RZ, RZ, R181 ;  /* 0x000000ffff790224 */ /* 0x000fe400078e00b5 */
[----:B------:R-:W-:-:S03]  /*5b10*/  @P0 IMAD.MOV.U32 R122, RZ, RZ, R209 ;  /* 0x000000ffff7a0224 */ /* 0x000fc600078e00d1 */
[----:B------:R0:W2:Y:S01]  /*5b20*/  @P0 LDG.E.U8 R119, desc[UR20][R120.64] ;  /* 0x0000001478770981 */ /* 0x0000a2000c1e1100 */
[----:B------:R-:W-:Y:S01]  /*5b30*/  @P0 IMAD.MOV.U32 R123, RZ, RZ, R208 ;  /* 0x000000ffff7b0224 */ /* 0x000fe200078e00d0 */
[----:B0-----:R-:W-:Y:S02]  /*5b40*/  PRMT R121, RZ, 0x7610, R121 ;  /* 0x00007610ff797816 */ /* 0x001fe40000000079 */
[----:B------:R-:W-:-:S04]  /*5b50*/  PRMT R120, RZ, 0x7610, R120 ;  /* 0x00007610ff787816 */ /* 0x000fc80000000078 */
[----:B------:R0:W3:Y:S02]  /*5b60*/  @P0 LDG.E.U8 R121, desc[UR20][R122.64] ;  /* 0x000000147a790981 */ /* 0x0000e4000c1e1100 */
[----:B0-----:R-:W-:Y:S02]  /*5b70*/  @P0 IMAD.MOV.U32 R122, RZ, RZ, R225 ;  /* 0x000000ffff7a0224 */ /* 0x001fe400078e00e1 */
[----:B------:R-:W-:-:S05]  /*5b80*/  @P0 IMAD.MOV.U32 R123, RZ, RZ, R224 ;  /* 0x000000ffff7b0224 */ /* 0x000fca00078e00e0 */
[----:B------:R0:W4:Y:S04]  /*5b90*/  @P0 LDG.E.U8 R120, desc[UR20][R122.64] ;  /* 0x000000147a780981 */ /* 0x000128000c1e1100 */
[----:B------:R-:W-:Y:S04]  /*5ba0*/  STS.U8 [R152+UR9+0x1380], R188 ;  /* 0x001380bc98007988 */ /* 0x000fe80008000009 */
[----:B------:R-:W-:Y:S04]  /*5bb0*/  STS.U8 [R152+UR9+0x1780], R202 ;  /* 0x001780ca98007988 */ /* 0x000fe80008000009 */
[----:B------:R-:W-:Y:S01]  /*5bc0*/  STS.U8 [R152+UR9+0x1b80], R200 ;  /* 0x001b80c898007988 */ /* 0x000fe20008000009 */
[----:B0-----:R-:W-:-:S03]  /*5bd0*/  @P0 IMAD.MOV.U32 R122, RZ, RZ, R243 ;  /* 0x000000ffff7a0224 */ /* 0x001fc600078e00f3 */
[----:B------:R-:W-:Y:S01]  /*5be0*/  STS.U8 [R152+UR9+0x1f80], R198 ;  /* 0x001f80c698007988 */ /* 0x000fe20008000009 */
[----:B------:R-:W-:-:S03]  /*5bf0*/  @P0 IMAD.MOV.U32 R123, RZ, RZ, R242 ;  /* 0x000000ffff7b0224 */ /* 0x000fc600078e00f2 */
[----:B--2---:R0:W-:Y:S02]  /*5c00*/  STS.U8 [R238+UR9+0x4000], R119 ;  /* 0x00400077ee007988 */ /* 0x0041e40008000009 */
[----:B0-----:R-:W-:Y:S02]  /*5c10*/  PRMT R119, RZ, 0x7610, R119 ;  /* 0x00007610ff777816 */ /* 0x001fe40000000077 */
[----:B---3--:R-:W-:Y:S04]  /*5c20*/  STS.U8 [R238+UR9+0x4400], R121 ;  /* 0x00440079ee007988 */ /* 0x008fe80008000009 */
[----:B------:R0:W2:Y:S02]  /*5c30*/  @P0 LDG.E.U8 R119, desc[UR20][R122.64] ;  /* 0x000000147a770981 */ /* 0x0000a4000c1e1100 */
[----:B0-----:R-:W-:-:S02]  /*5c40*/  @P0 IMAD.MOV.U32 R122, RZ, RZ, R187 ;  /* 0x000000ffff7a0224 */ /* 0x001fc400078e00bb */
[----:B----4-:R0:W-:Y:S01]  /*5c50*/  STS.U8 [R238+UR9+0x4800], R120 ;  /* 0x00480078ee007988 */ /* 0x0101e20008000009 */
[----:B------:R-:W-:Y:S01]  /*5c60*/  @P0 IMAD.MOV.U32 R123, RZ, RZ, R185 ;  /* 0x000000ffff7b0224 */ /* 0x000fe200078e00b9 */
[----:B0-----:R-:W-:-:S06]  /*5c70*/  PRMT R120, RZ, 0x7610, R120 ;  /* 0x00007610ff787816 */ /* 0x001fcc0000000078 */
[----:B------:R0:W3:Y:S01]  /*5c80*/  @P0 LDG.E.U8 R120, desc[UR20][R122.64] ;  /* 0x000000147a780981 */ /* 0x0000e2000c1e1100 */
[----:B------:R-:W-:Y:S01]  /*5c90*/  LOP3.LUT R154, R238, 0x10, RZ, 0x3c, !PT ;  /* 0x00000010ee9a7812 */ /* 0x000fe200078e3cff */
[----:B0-----:R-:W-:Y:S02]  /*5ca0*/  @P0 IMAD.MOV.U32 R122, RZ, RZ, R211 ;  /* 0x000000ffff7a0224 */ /* 0x001fe400078e00d3 */
[----:B------:R-:W-:Y:S01]  /*5cb0*/  @P0 IMAD.MOV.U32 R123, RZ, RZ, R210 ;  /* 0x000000ffff7b0224 */ /* 0x000fe200078e00d2 */
[----:B--2---:R0:W-:Y:S02]  /*5cc0*/  STS.U8 [R238+UR9+0x4c00], R119 ;  /* 0x004c0077ee007988 */ /* 0x0041e40008000009 */
[----:B0-----:R-:W-:-:S06]  /*5cd0*/  PRMT R119, RZ, 0x7610, R119 ;  /* 0x00007610ff777816 */ /* 0x001fcc0000000077 */
[----:B------:R0:W2:Y:S02]  /*5ce0*/  @P0 LDG.E.U8 R119, desc[UR20][R122.64] ;  /* 0x000000147a770981 */ /* 0x0000a4000c1e1100 */
[----:B0-----:R-:W-:Y:S02]  /*5cf0*/  @P0 IMAD.MOV.U32 R122, RZ, RZ, R227 ;  /* 0x000000ffff7a0224 */ /* 0x001fe400078e00e3 */
[----:B---3--:R0:W-:Y:S01]  /*5d00*/  STS.U8 [R154+UR9+0x4080], R120 ;  /* 0x004080789a007988 */ /* 0x0081e20008000009 */
[----:B------:R-:W-:Y:S01]  /*5d10*/  @P0 IMAD.MOV.U32 R123, RZ, RZ, R226 ;  /* 0x000000ffff7b0224 */ /* 0x000fe200078e00e2 */
[----:B0-----:R-:W-:-:S06]  /*5d20*/  PRMT R120, RZ, 0x7610, R120 ;  /* 0x00007610ff787816 */ /* 0x001fcc0000000078 */
[----:B------:R0:W3:Y:S02]  /*5d30*/  @P0 LDG.E.U8 R120, desc[UR20][R122.64] ;  /* 0x000000147a780981 */ /* 0x0000e4000c1e1100 */
        /* <DEDUP_REMOVED lines=49> */
[----:B------:R0:W3:Y:S01]  /*6050*/  @P0 LDG.E.U8 R120, desc[UR20][R122.64] ;  /* 0x000000147a780981 */ /* 0x0000e2000c1e1100 */
[----:B------:R-:W-:Y:S01]  /*6060*/  @P0 IMAD.MOV.U32 R121, RZ, RZ, R216 ;  /* 0x000000ffff790224 */ /* 0x000fe200078e00d8 */
[----:B0-----:R-:W-:Y:S02]  /*6070*/  LOP3.LUT R122, R238, 0x40, RZ, 0x3c, !PT ;  /* 0x00000040ee7a7812 */ /* 0x001fe400078e3cff */
[----:B--2---:R0:W-:Y:S02]  /*6080*/  STS.U8 [R152+UR9+0x4d80], R119 ;  /* 0x004d807798007988 */ /* 0x0041e40008000009 */
[----:B0-----:R-:W-:Y:S02]  /*6090*/  PRMT R119, RZ, 0x7610, R119 ;  /* 0x00007610ff777816 */ /* 0x001fe40000000077 */
[----:B---3--:R0:W-:Y:S02]  /*60a0*/  STS.U8 [R122+UR9+0x4200], R120 ;  /* 0x004200787a007988 */ /* 0x0081e40008000009 */
[----:B0-----:R-:W-:-:S05]  /*60b0*/  @P0 IMAD.MOV.U32 R120, RZ, RZ, R217 ;  /* 0x000000ffff780224 */ /* 0x001fca00078e00d9 */
[----:B------:R0:W2:Y:S02]  /*60c0*/  @P0 LDG.E.U8 R119, desc[UR20][R120.64] ;  /* 0x0000001478770981 */ /* 0x0000a4000c1e1100 */
[----:B0-----:R-:W-:Y:S02]  /*60d0*/  @P0 IMAD.MOV.U32 R120, RZ, RZ, R233 ;  /* 0x000000ffff780224 */ /* 0x001fe400078e00e9 */
[----:B------:R-:W-:Y:S01]  /*60e0*/  @P0 IMAD.MOV.U32 R121, RZ, RZ, R232 ;  /* 0x000000ffff790224 */ /* 0x000fe200078e00e8 */
[----:B--2---:R0:W-:Y:S02]  /*60f0*/  STS.U8 [R122+UR9+0x4600], R119 ;  /* 0x004600777a007988 */ /* 0x0041e40008000009 */
[----:B0-----:R-:W-:-:S06]  /*6100*/  PRMT R119, RZ, 0x7610, R119 ;  /* 0x00007610ff777816 */ /* 0x001fcc0000000077 */
[----:B------:R0:W2:Y:S02]  /*6110*/  @P0 LDG.E.U8 R119, desc[UR20][R120.64] ;  /* 0x0000001478770981 */ /* 0x0000a4000c1e1100 */
[----:B0-----:R-:W-:Y:S02]  /*6120*/  @P0 IMAD.MOV.U32 R120, RZ, RZ, R251 ;  /* 0x000000ffff780224 */ /* 0x001fe400078e00fb */
[----:B------:R-:W-:Y:S01]  /*6130*/  @P0 IMAD.MOV.U32 R121, RZ, RZ, R250 ;  /* 0x000000ffff790224 */ /* 0x000fe200078e00fa */
[----:B--2---:R0:W-:Y:S02]  /*6140*/  STS.U8 [R122+UR9+0x4a00], R119 ;  /* 0x004a00777a007988 */ /* 0x0041e40008000009 */
[----:B0-----:R-:W-:-:S06]  /*6150*/  PRMT R119, RZ, 0x7610, R119 ;  /* 0x00007610ff777816 */ /* 0x001fcc0000000077 */
[----:B------:R0:W2:Y:S01]  /*6160*/  @P0 LDG.E.U8 R119, desc[UR20][R120.64] ;  /* 0x0000001478770981 */ /* 0x0000a2000c1e1100 */
[----:B------:R-:W-:Y:S01]  /*6170*/  @P0 IMAD.MOV.U32 R123, RZ, RZ, R201 ;  /* 0x000000ffff7b0224 */ /* 0x000fe200078e00c9 */
[----:B0-----:R-:W-:Y:S02]  /*6180*/  PRMT R120, RZ, 0x7610, R120 ;  /* 0x00007610ff787816 */ /* 0x001fe40000000078 */
[----:B--2---:R0:W-:Y:S02]  /*6190*/  STS.U8 [R122+UR9+0x4e00], R119 ;  /* 0x004e00777a007988 */ /* 0x0041e40008000009 */
[----:B0-----:R-:W-:-:S05]  /*61a0*/  @P0 IMAD.MOV.U32 R122, RZ, RZ, R203 ;  /* 0x000000ffff7a0224 */ /* 0x001fca00078e00cb */
[----:B------:R-:W2:Y:S01]  /*61b0*/  @P0 LDG.E.U8 R120, desc[UR20][R122.64] ;  /* 0x000000147a780981 */ /* 0x000ea2000c1e1100 */
[----:B------:R-:W-:Y:S01]  /*61c0*/  LOP3.LUT R124, R238, 0x50, RZ, 0x3c, !PT ;  /* 0x00000050ee7c7812 */ /* 0x000fe200078e3cff */
[----:B------:R-:W-:Y:S01]  /*61d0*/  @P0 IMAD.MOV.U32 R121, RZ, RZ, R218 ;  /* 0x000000ffff790224 */ /* 0x000fe200078e00da */
[----:B------:R-:W-:-:S03]  /*61e0*/  PRMT R119, RZ, 0x7610, R119 ;  /* 0x00007610ff777816 */ /* 0x000fc60000000077 */
[----:B--2---:R0:W-:Y:S02]  /*61f0*/  STS.U8 [R124+UR9+0x4280], R120 ;  /* 0x004280787c007988 */ /* 0x0041e40008000009 */
[----:B0-----:R-:W-:-:S05]  /*6200*/  @P0 IMAD.MOV.U32 R120, RZ, RZ, R219 ;  /* 0x000000ffff780224 */ /* 0x001fca00078e00db */
[----:B------:R0:W2:Y:S02]  /*6210*/  @P0 LDG.E.U8 R119, desc[UR20][R120.64] ;  /* 0x0000001478770981 */ /* 0x0000a4000c1e1100 */
[----:B0-----:R-:W-:Y:S02]  /*6220*/  @P0 IMAD.MOV.U32 R120, RZ, RZ, R235 ;  /* 0x000000ffff780224 */ /* 0x001fe400078e00eb */
[----:B------:R-:W-:Y:S01]  /*6230*/  @P0 IMAD.MOV.U32 R121, RZ, RZ, R234 ;  /* 0x000000ffff790224 */ /* 0x000fe200078e00ea */
[----:B--2---:R0:W-:Y:S02]  /*6240*/  STS.U8 [R124+UR9+0x4680], R119 ;  /* 0x004680777c007988 */ /* 0x0041e40008000009 */
[----:B0-----:R-:W-:-:S06]  /*6250*/  PRMT R119, RZ, 0x7610, R119 ;  /* 0x00007610ff777816 */ /* 0x001fcc0000000077 */
[----:B------:R0:W2:Y:S01]  /*6260*/  @P0 LDG.E.U8 R119, desc[UR20][R120.64] ;  /* 0x0000001478770981 */ /* 0x0000a2000c1e1100 */
[----:B------:R-:W-:Y:S02]  /*6270*/  @P0 IMAD.MOV.U32 R122, RZ, RZ, R205 ;  /* 0x000000ffff7a0224 */ /* 0x000fe400078e00cd */
[----:B------:R-:W-:Y:S02]  /*6280*/  @P0 IMAD.MOV.U32 R123, RZ, RZ, R204 ;  /* 0x000000ffff7b0224 */ /* 0x000fe400078e00cc */
[----:B0-----:R-:W-:Y:S02]  /*6290*/  @P0 IMAD.MOV.U32 R120, RZ, RZ, R151 ;  /* 0x000000ffff780224 */ /* 0x001fe400078e0097 */
[----:B------:R-:W-:Y:S01]  /*62a0*/  @P0 IMAD.MOV.U32 R121, RZ, RZ, R252 ;  /* 0x000000ffff790224 */ /* 0x000fe200078e00fc */
[----:B--2---:R0:W-:Y:S02]  /*62b0*/  STS.U8 [R124+UR9+0x4a80], R119 ;  /* 0x004a80777c007988 */ /* 0x0041e40008000009 */
[----:B0-----:R-:W-:-:S06]  /*62c0*/  PRMT R119, RZ, 0x7610, R119 ;  /* 0x00007610ff777816 */ /* 0x001fcc0000000077 */
[----:B------:R0:W2:Y:S02]  /*62d0*/  @P0 LDG.E.U8 R119, desc[UR20][R120.64] ;  /* 0x0000001478770981 */ /* 0x0000a4000c1e1100 */
[----:B0-----:R-:W-:-:S06]  /*62e0*/  PRMT R120, RZ, 0x7610, R120 ;  /* 0x00007610ff787816 */ /* 0x001fcc0000000078 */
[----:B------:R-:W3:Y:S01]  /*62f0*/  @P0 LDG.E.U8 R120, desc[UR20][R122.64] ;  /* 0x000000147a780981 */ /* 0x000ee2000c1e1100 */
[----:B------:R-:W-:-:S03]  /*6300*/  @P0 IMAD.MOV.U32 R121, RZ, RZ, R220 ;  /* 0x000000ffff790224 */ /* 0x000fc600078e00dc */
[----:B--2---:R0:W-:Y:S02]  /*6310*/  STS.U8 [R124+UR9+0x4e80], R119 ;  /* 0x004e80777c007988 */ /* 0x0041e40008000009 */
[----:B0-----:R-:W-:Y:S02]  /*6320*/  LOP3.LUT R124, R238, 0x60, RZ, 0x3c, !PT ;  /* 0x00000060ee7c7812 */ /* 0x001fe400078e3cff */
[----:B------:R-:W-:-:S03]  /*6330*/  PRMT R119, RZ, 0x7610, R119 ;  /* 0x00007610ff777816 */ /* 0x000fc60000000077 */
[----:B---3--:R0:W-:Y:S02]  /*6340*/  STS.U8 [R124+UR9+0x4300], R120 ;  /* 0x004300787c007988 */ /* 0x0081e40008000009 */
        /* <DEDUP_REMOVED lines=32> */
[----:B------:R-:W2:Y:S04]  /*6550*/  @P0 LDG.E.U8 R119, desc[UR20][R120.64] ;  /* 0x0000001478770981 */ /* 0x000ea8000c1e1100 */
[----:B------:R0:W-:Y:S04]  /*6560*/  STL [R1], R151 ;  /* 0x0000009701007387 */ /* 0x0001e80000100800 */
[----:B------:R0:W-:Y:S04]  /*6570*/  STL [R1+0x8], R192 ;  /* 0x000008c001007387 */ /* 0x0001e80000100800 */
[----:B------:R0:W-:Y:S04]  /*6580*/  STL [R1+0x10], R194 ;  /* 0x000010c201007387 */ /* 0x0001e80000100800 */
[----:B------:R0:W-:Y:S04]  /*6590*/  STL [R1+0x4], R196 ;  /* 0x000004c401007387 */ /* 0x0001e80000100800 */
[----:B------:R0:W-:Y:S01]  /*65a0*/  STL [R1+0xc], R236 ;  /* 0x00000cec01007387 */ /* 0x0001e20000100800 */
[----:B------:R-:W-:-:S04]  /*65b0*/  UISETP.NE.U32.AND UP1, UPT, UR7, URZ, UPT ;  /* 0x000000ff0700728c */ /* 0x000fc8000bf25070 */
[----:B------:R-:W-:Y:S02]  /*65c0*/  UISETP.LT.OR UP3, UPT, UR24, 0x80, UP1 ;  /* 0x000000801800788c */ /* 0x000fe40008f61670 */
[----:B------:R-:W-:Y:S01]  /*65d0*/  UISETP.GE.AND UP2, UPT, UR24, 0x100, UPT ;  /* 0x000001001800788c */ /* 0x000fe2000bf46270 */
[----:B--2---:R0:W-:Y:S01]  /*65e0*/  STS.U8 [R124+UR9+0x4f80], R119 ;  /* 0x004f80777c007988 */ /* 0x0041e20008000009 */
[----:B-1----:R1:W-:Y:S06]  /*65f0*/  MEMBAR.ALL.CTA ;  /* 0x0000000000007992 */ /* 0x0023ec0000008000 */
[----:B-1----:R-:W1:Y:S02]  /*6600*/  FENCE.VIEW.ASYNC.S ;  /* 0x00000000000073c6 */ /* 0x002e640000000000 */
[----:B-1----:R-:W-:Y:S06]  /*6610*/  BAR.SYNC.DEFER_BLOCKING 0x0 ;  /* 0x0000000000007b1d */ /* 0x002fec0000010000 */
[----:B------:R-:W-:Y:S05]  /*6620*/  BRA.U UP3, `(.L_x_6) ;  /* 0x0000000103847547 */ /* 0x000fea000b800000 */
[----:B------:R-:W-:Y:S02]  /*6630*/  UIADD3 UR4, UPT, UPT, UR9, 0x4000, URZ ;  /* 0x0000400009047890 */ /* 0x000fe4000fffe0ff */
[----:B------:R-:W-:Y:S02]  /*6640*/  USHF.R.U32.HI UR14, URZ, 0x4, UR9 ;  /* 0x00000004ff0e7899 */ /* 0x000fe40008011609 */
[----:B------:R-:W-:Y:S02]  /*6650*/  USHF.R.U32.HI UR4, URZ, 0x4, UR4 ;  /* 0x00000004ff047899 */ /* 0x000fe40008011604 */
[----:B------:R-:W-:Y:S02]  /*6660*/  USGXT.U32 UR14, UR14, 0xe ;  /* 0x0000000e0e0e789a */ /* 0x000fe40008000000 */
[----:B------:R-:W-:Y:S02]  /*6670*/  USGXT.U32 UR16, UR4, 0xe ;  /* 0x0000000e0410789a */ /* 0x000fe40008000000 */
[----:B------:R-:W-:-:S02]  /*6680*/  UIADD3 UR32, UP3, UPT, UR14, 0x80, URZ ;  /* 0x000000800e207890 */ /* 0x000fc4000ff7e0ff */
[----:B------:R-:W-:Y:S01]  /*6690*/  UIADD3 UR34, UP4, UPT, UR16, 0x2, URZ ;  /* 0x0000000210227890 */ /* 0x000fe2000ff9e0ff */
[----:B------:R-:W-:Y:S01]  /*66a0*/  UMOV UR4, URZ ;  /* 0x000000ff00047c82 */ /* 0x000fe20008000000 */
[----:B------:R-:W-:Y:S01]  /*66b0*/  UMOV UR36, 0x0 ;  /* 0x0000000000247882 */ /* 0x000fe20000000000 */
[----:B------:R-:W-:Y:S02]  /*66c0*/  UIADD3.X UR33, UPT, UPT, UR4, -0x7fffbfe0, URZ, UP3, !UPT ;  /* 0x8000402004217890 */ /* 0x000fe40009ffe4ff */
[----:B------:R-:W-:Y:S02]  /*66d0*/  UIADD3.X UR35, UPT, UPT, UR4, 0x40004040, URZ, UP4, !UPT ;  /* 0x4000404004237890 */ /* 0x000fe4000a7fe4ff */
[----:B------:R-:W-:Y:S02]  /*66e0*/  UIADD3.64 UR18, UPT, UPT, UR32, 0x80, URZ ;  /* 0x0000008020127897 */ /* 0x000fe4000fffe0ff */
[----:B------:R-:W-:Y:S02]  /*66f0*/  UIADD3.64 UR26, UPT, UPT, UR34, 0x2, URZ ;  /* 0x00000002221a7897 */ /* 0x000fe4000fffe0ff */
[----:B------:R-:W-:-:S02]  /*6700*/  UIADD3.64 UR28, UPT, UPT, UR32, 0x100, URZ ;  /* 0x00000100201c7897 */ /* 0x000fc4000fffe0ff */
[----:B------:R-:W-:Y:S01]  /*6710*/  UIADD3.64 UR30, UPT, UPT, UR34, 0x4, URZ ;  /* 0x00000004221e7897 */ /* 0x000fe2000fffe0ff */
[----:B------:R-:W-:Y:S01]  /*6720*/  UMOV UR37, 0x4088490 ;  /* 0x0408849000257882 */ /* 0x000fe20000000000 */
[----:B------:R-:W-:Y:S01]  /*6730*/  UMOV UR15, 0x80004020 ;  /* 0x80004020000f7882 */ /* 0x000fe20000000000 */
[----:B------:R-:W-:Y:S01]  /*6740*/  UMOV UR17, 0x40004040 ;  /* 0x4000404000117882 */ /* 0x000fe20000000000 */
[----:B------:R-:W-:Y:S01]  /*6750*/  UMOV UR38, 0x0 ;  /* 0x0000000000267882 */ /* 0x000fe20000000000 */
[----:B------:R-:W-:Y:S01]  /*6760*/  UMOV UR39, 0x4088490 ;  /* 0x0408849000277882 */ /* 0x000fe20000000000 */
[----:B------:R-:W-:Y:S01]  /*6770*/  UMOV UR40, 0x0 ;  /* 0x0000000000287882 */ /* 0x000fe20000000000 */
[----:B------:R-:W-:Y:S01]  /*6780*/  UMOV UR41, 0x4088490 ;  /* 0x0408849000297882 */ /* 0x000fe20000000000 */
[----:B------:R-:W-:Y:S01]  /*6790*/  UMOV UR4, UR6 ;  /* 0x0000000600047c82 */ /* 0x000fe20008000000 */
[----:B------:R-:W-:Y:S01]  /*67a0*/  UMOV UR5, URZ ;  /* 0x000000ff00057c82 */ /* 0x000fe20008000000 */
[----:B------:R1:W-:Y:S01]  /*67b0*/  UTCQMMA gdesc[UR14], gdesc[UR16], tmem[UR8], tmem[UR36], idesc[UR37], !UPT ;  /* 0x00ff24100e0075ea */ /* 0x0003e2000f800308 */
[----:B------:R-:W-:Y:S01]  /*67c0*/  UMOV UR42, 0x0 ;  /* 0x00000000002a7882 */ /* 0x000fe20000000000 */
[----:B------:R-:W-:Y:S01]  /*67d0*/  UMOV UR43, 0x4088490 ;  /* 0x04088490002b7882 */ /* 0x000fe20000000000 */
[----:B------:R1:W-:Y:S01]  /*67e0*/  UTCQMMA gdesc[UR32], gdesc[UR34], tmem[UR8], tmem[UR38], idesc[UR39], UPT ;  /* 0x00ff2622200075ea */ /* 0x0003e2000b800308 */
[----:B------:R-:W-:Y:S01]  /*67f0*/  UMOV UR4, UR4 ;  /* 0x0000000400047c82 */ /* 0x000fe20008000000 */
[----:B------:R1:W-:Y:S01]  /*6800*/  UTCQMMA gdesc[UR18], gdesc[UR26], tmem[UR8], tmem[UR40], idesc[UR41], UPT ;  /* 0x00ff281a120075ea */ /* 0x0003e2000b800308 */
[----:B------:R1:W-:Y:S01]  /*6810*/  UTCQMMA gdesc[UR28], gdesc[UR30], tmem[UR8], tmem[UR42], idesc[UR43], UPT ;  /* 0x00ff2a1e1c0075ea */ /* 0x0003e2000b800308 */
[----:B------:R1:W-:Y:S01]  /*6820*/  UTCBAR [UR4], URZ ;  /* 0x000000ff040073e9 */ /* 0x0003e200080000ff */
[----:B------:R-:W-:Y:S01]  /*6830*/  NOP ;  /* 0x0000000000007918 */ /* 0x000fe20000000000 */
.L_x_6:
[----:B-1----:R-:W-:Y:S01]  /*6840*/  UMOV UR4, URZ ;  /* 0x000000ff00047c82 */ /* 0x002fe20008000000 */
[----:B------:R-:W-:Y:S05]  /*6850*/  BRA.U !UP2, `(.L_x_7) ;  /* 0x000000410ac47547 */ /* 0x000fea000b800000 */
[----:B------:R-:W-:Y:S01]  /*6860*/  USHF.L.U32 UR11, UR12, 0x7, URZ ;  /* 0x000000070c0b7899 */ /* 0x000fe200080006ff */
[----:B0-----:R-:W-:Y:S01]  /*6870*/  IMAD.MOV.U32 R119, RZ, RZ, RZ ;  /* 0x000000ffff777224 */ /* 0x001fe200078e00ff */
[----:B------:R-:W-:Y:S02]  /*6880*/  USHF.L.U32 UR18, UR13, 0x7, URZ ;  /* 0x000000070d127899 */ /* 0x000fe400080006ff */
[----:B------:R-:W-:Y:S02]  /*6890*/  USHF.R.S32.HI UR7, URZ, 0x1f, UR24 ;  /* 0x0000001fff077899 */ /* 0x000fe40008011418 */
[----:B------:R-:W-:Y:S02]  /*68a0*/  UIADD3 UR12, UPT, UPT, UR9, 0x2000, URZ ;  /* 0x00002000090c7890 */ /* 0x000fe4000fffe0ff */
[----:B------:R-:W-:Y:S02]  /*68b0*/  UIADD3 UR13, UPT, UPT, UR9, 0x5000, URZ ;  /* 0x00005000090d7890 */ /* 0x000fe4000fffe0ff */
[----:B------:R-:W-:-:S02]  /*68c0*/  ULEA.HI UR7, UR7, UR24, URZ, 0x7 ;  /* 0x0000001807077291 */ /* 0x000fc4000f8f38ff */
[----:B------:R-:W-:Y:S02]  /*68d0*/  USHF.R.U32.HI UR12, URZ, 0x4, UR12 ;  /* 0x00000004ff0c7899 */ /* 0x000fe4000801160c */
[----:B------:R-:W-:Y:S02]  /*68e0*/  USHF.R.U32.HI UR13, URZ, 0x4, UR13 ;  /* 0x00000004ff0d7899 */ /* 0x000fe4000801160d */
[----:B------:R-:W-:Y:S02]  /*68f0*/  USHF.R.S32.HI UR7, URZ, 0x7, UR7 ;  /* 0x00000007ff077899 */ /* 0x000fe40008011407 */
[----:B------:R-:W-:Y:S02]  /*6900*/  USGXT.U32 UR12, UR12, 0xe ;  /* 0x0000000e0c0c789a */ /* 0x000fe40008000000 */
[----:B------:R-:W-:Y:S02]  /*6910*/  USGXT.U32 UR14, UR13, 0xe ;  /* 0x0000000e0d0e789a */ /* 0x000fe40008000000 */
[----:B------:R-:W-:-:S02]  /*6920*/  UIADD3 UR26, UP2, UPT, UR12, 0x80, URZ ;  /* 0x000000800c1a7890 */ /* 0x000fc4000ff5e0ff */
[----:B------:R-:W-:Y:S02]  /*6930*/  UISETP.LT.AND UP4, UPT, UR7, 0x2, UPT ;  /* 0x000000020700788c */ /* 0x000fe4000bf81270 */
[----:B------:R-:W-:Y:S01]  /*6940*/  UIADD3 UR28, UP3, UPT, UR14, 0x2, URZ ;  /* 0x000000020e1c7890 */ /* 0x000fe2000ff7e0ff */
[----:B------:R-:W-:Y:S01]  /*6950*/  UMOV UR4, URZ ;  /* 0x000000ff00047c82 */ /* 0x000fe20008000000 */
[----:B------:R-:W-:Y:S01]  /*6960*/  UMOV UR5, URZ ;  /* 0x000000ff00057c82 */ /* 0x000fe20008000000 */
[----:B------:R-:W-:Y:S02]  /*6970*/  UIADD3.X UR27, UPT, UPT, UR4, -0x7fffbfe0, URZ, UP2, !UPT ;  /* 0x80004020041b7890 */ /* 0x000fe400097fe4ff */
[----:B------:R-:W-:Y:S02]  /*6980*/  USEL UR7, UR7, 0x2, !UP4 ;  /* 0x0000000207077887 */ /* 0x000fe4000e000000 */
[----:B------:R-:W-:Y:S02]  /*6990*/  UIADD3.X UR29, UPT, UPT, UR5, 0x40004040, URZ, UP3, !UPT ;  /* 0x40004040051d7890 */ /* 0x000fe40009ffe4ff */
[----:B------:R-:W-:-:S02]  /*69a0*/  UIADD3 UR22, UPT, UPT, UR22, -0x80, URZ ;  /* 0xffffff8016167890 */ /* 0x000fc4000fffe0ff */
[----:B------:R-:W-:Y:S02]  /*69b0*/  USHF.R.S32.HI UR25, URZ, 0x1f, UR11 ;  /* 0x0000001fff197899 */ /* 0x000fe4000801140b */
[----:B------:R-:W-:Y:S02]  /*69c0*/  USHF.R.S32.HI UR38, URZ, 0x1f, UR18 ;  /* 0x0000001fff267899 */ /* 0x000fe40008011412 */
[----:B------:R-:W-:Y:S02]  /*69d0*/  UIADD3 UR19, UPT, UPT, UR7, -0x1, URZ ;  /* 0xffffffff07137890 */ /* 0x000fe4000fffe0ff */
[----:B------:R-:W-:Y:S02]  /*69e0*/  UIADD3.64 UR30, UPT, UPT, UR26, 0x80, URZ ;  /* 0x000000801a1e7897 */ /* 0x000fe4000fffe0ff */
[----:B------:R-:W-:Y:S02]  /*69f0*/  UIADD3.64 UR32, UPT, UPT, UR28, 0x2, URZ ;  /* 0x000000021c207897 */ /* 0x000fe4000fffe0ff */
[----:B------:R-:W-:-:S02]  /*6a00*/  UIADD3.64 UR34, UPT, UPT, UR26, 0x100, URZ ;  /* 0x000001001a227897 */ /* 0x000fc4000fffe0ff */
[----:B------:R-:W-:Y:S01]  /*6a10*/  UIADD3.64 UR36, UPT, UPT, UR28, 0x4, URZ ;  /* 0x000000041c247897 */ /* 0x000fe2000fffe0ff */
[----:B------:R-:W-:-:S11]  /*6a20*/  UMOV UR23, 0x1 ;  /* 0x0000000100177882 */ /* 0x000fd60000000000 */
.L_x_10:
[----:B------:R-:W2:Y:S04]  /*6a30*/  LDL.LU R126, [R1+0x10] ;  /* 0x00001000017e7983 */ /* 0x000ea80000300800 */
[----:B------:R-:W3:Y:S04]  /*6a40*/  LDL.LU R125, [R1+0x8] ;  /* 0x00000800017d7983 */ /* 0x000ee80000300800 */
[----:B------:R-:W4:Y:S04]  /*6a50*/  LDL.LU R124, [R1] ;  /* 0x00000000017c7983 */ /* 0x000f280000300800 */
[----:B-----5:R-:W5:Y:S04]  /*6a60*/  LDL.LU R123, [R1+0xc] ;  /* 0x00000c00017b7983 */ /* 0x020f680000300800 */
[----:B------:R-:W5:Y:S01]  /*6a70*/  LDL.LU R122, [R1+0x4] ;  /* 0x00000400017a7983 */ /* 0x000f620000300800 */
[----:B------:R-:W-:Y:S01]  /*6a80*/  IADD3 R249, P1, PT, R249, UR18, RZ ;  /* 0x00000012f9f97c10 */ /* 0x000fe2000ff3e0ff */
[----:B------:R-:W-:Y:S01]  /*6a90*/  IMAD.U32 R119, R119, -0x80000000, RZ ;  /* 0x8000000077777824 */ /* 0x000fe200078e00ff */
[----:B------:R-:W-:Y:S01]  /*6aa0*/  IADD3 R251, P2, PT, R251, UR18, RZ ;  /* 0x00000012fbfb7c10 */ /* 0x000fe2000ff5e0ff */
[----:B------:R-:W0:Y:S01]  /*6ab0*/  S2R R121, SR_TID.X ;  /* 0x0000000000797919 */ /* 0x000e220000002100 */
[----:B------:R-:W-:-:S02]  /*6ac0*/  IADD3.X R248, PT, PT, R248, UR38, RZ, P1, !PT ;  /* 0x00000026f8f87c10 */ /* 0x000fc40008ffe4ff */
[----:B------:R-:W-:Y:S02]  /*6ad0*/  IADD3 R239, P1, PT, R239, UR18, RZ ;  /* 0x00000012efef7c10 */ /* 0x000fe4000ff3e0ff */
[----:B------:R-:W-:Y:S02]  /*6ae0*/  IADD3.X R250, PT, PT, R250, UR38, RZ, P2, !PT ;  /* 0x00000026fafa7c10 */ /* 0x000fe400097fe4ff */
[----:B------:R-:W-:Y:S02]  /*6af0*/  IADD3.X R237, PT, PT, R237, UR38, RZ, P1, !PT ;  /* 0x00000026eded7c10 */ /* 0x000fe40008ffe4ff */
[----:B------:R-:W-:Y:S02]  /*6b00*/  IADD3 R227, P1, PT, R227, UR18, RZ ;  /* 0x00000012e3e37c10 */ /* 0x000fe4000ff3e0ff */
[----:B------:R-:W-:Y:S02]  /*6b10*/  IADD3 R241, P2, PT, R241, UR18, RZ ;  /* 0x00000012f1f17c10 */ /* 0x000fe4000ff5e0ff */
        /* <DEDUP_REMOVED lines=15> */
[----:B------:R-:W-:Y:S02]  /*6c10*/  IADD3 R209, P2, PT, R209, UR18, RZ ;  /* 0x00000012d1d17c10 */ /* 0x000fe4000ff5e0ff */
[----:B------:R-:W-:Y:S02]  /*6c20*/  IADD3.X R30, PT, PT, R30, UR25, RZ, P1, !PT ;  /* 0x000000191e1e7c10 */ /* 0x000fe40008ffe4ff */
        /* <DEDUP_REMOVED lines=32> */
[----:B------:R-:W-:Y:S02]  /*6e30*/  IADD3.X R19, PT, PT, R19, UR25, RZ, P2, !PT ;  /* 0x0000001913137c10 */ /* 0x000fe400097fe4ff */
[----:B------:R-:W-:Y:S02]  /*6e40*/  IADD3 R97, P2, PT, R97, UR11, RZ ;  /* 0x0000000b61617c10 */ /* 0x000fe4000ff5e0ff */
[----:B------:R-:W1:Y:S01]  /*6e50*/  SYNCS.PHASECHK.TRANS64.TRYWAIT P1, [UR6], R119 ;  /* 0x00000077ff0075a7 */ /* 0x000e620008021106 */
[----:B0-----:R-:W-:Y:S02]  /*6e60*/  SHF.R.U32.HI R120, RZ, 0x6, R121 ;  /* 0x00000006ff787819 */ /* 0x001fe40000011679 */
[----:B------:R-:W-:Y:S02]  /*6e70*/  IADD3.X R98, PT, PT, R98, UR25, RZ, P2, !PT ;  /* 0x0000001962627c10 */ /* 0x000fe400097fe4ff */
[----:B------:R-:W-:Y:S02]  /*6e80*/  IADD3 R71, P2, PT, R71, UR11, RZ ;  /* 0x0000000b47477c10 */ /* 0x000fe4000ff5e0ff */
[----:B------:R-:W-:-:S02]  /*6e90*/  SGXT.U32 R120, R120, 0x1 ;  /* 0x000000017878781a */ /* 0x000fc40000000000 */
[----:B------:R-:W-:Y:S02]  /*6ea0*/  IADD3.X R73, PT, PT, R73, UR25, RZ, P2, !PT ;  /* 0x0000001949497c10 */ /* 0x000fe400097fe4ff */
[----:B------:R-:W-:Y:S02]  /*6eb0*/  IADD3 R39, P2, PT, R39, UR11, RZ ;  /* 0x0000000b27277c10 */ /* 0x000fe4000ff5e0ff */
[----:B------:R-:W-:Y:S02]  /*6ec0*/  ISETP.GE.AND P0, PT, R120, UR22, PT ;  /* 0x0000001678007c0c */ /* 0x000fe4000bf06270 */
[----:B------:R-:W-:Y:S02]  /*6ed0*/  IADD3.X R41, PT, PT, R41, UR25, RZ, P2, !PT ;  /* 0x0000001929297c10 */ /* 0x000fe400097fe4ff */
[----:B------:R-:W-:Y:S02]  /*6ee0*/  IADD3 R6, P2, PT, R6, UR11, RZ ;  /* 0x0000000b06067c10 */ /* 0x000fe4000ff5e0ff */
[----:B------:R-:W-:-:S02]  /*6ef0*/  PRMT R147, RZ, 0x7610, R147 ;  /* 0x00007610ff937816 */ /* 0x000fc40000000093 */
[----:B------:R-:W-:Y:S02]  /*6f00*/  IADD3.X R8, PT, PT, R8, UR25, RZ, P2, !PT ;  /* 0x0000001908087c10 */ /* 0x000fe400097fe4ff */
[----:B------:R-:W-:-:S04]  /*6f10*/  IADD3 R5, P2, PT, R5, UR11, RZ ;  /* 0x0000000b05057c10 */ /* 0x000fc8000ff5e0ff */
[----:B------:R-:W-:Y:S02]  /*6f20*/  IADD3.X R7, PT, PT, R7, UR25, RZ, P2, !PT ;  /* 0x0000001907077c10 */ /* 0x000fe400097fe4ff */
[----:B------:R-:W-:-:S04]  /*6f30*/  IADD3 R2, P2, PT, R2, UR11, RZ ;  /* 0x0000000b02027c10 */ /* 0x000fc8000ff5e0ff */
[----:B------:R-:W-:Y:S02]  /*6f40*/  IADD3.X R4, PT, PT, R4, UR25, RZ, P2, !PT ;  /* 0x0000001904047c10 */ /* 0x000fe400097fe4ff */
[----:B--2---:R-:W-:Y:S02]  /*6f50*/  IADD3 R126, P4, PT, R126, UR18, RZ ;  /* 0x000000127e7e7c10 */ /* 0x004fe4000ff9e0ff */
[----:B---3--:R-:W-:-:S03]  /*6f60*/  IADD3 R125, P6, PT, R125, UR18, RZ ;  /* 0x000000127d7d7c10 */ /* 0x008fc6000ffde0ff */
[----:B------:R-:W-:Y:S01]  /*6f70*/  STL [R1+0x10], R126 ;  /* 0x0000107e01007387 */ /* 0x000fe20000100800 */
[----:B----4-:R-:W-:-:S03]  /*6f80*/  IADD3 R124, P5, PT, R124, UR18, RZ ;  /* 0x000000127c7c7c10 */ /* 0x010fc6000ffbe0ff */
[----:B------:R-:W-:Y:S01]  /*6f90*/  STL [R1+0x8], R125 ;  /* 0x0000087d01007387 */ /* 0x000fe20000100800 */
[----:B------:R-:W-:-:S03]  /*6fa0*/  IADD3.X R252, PT, PT, R252, UR38, RZ, P5, !PT ;  /* 0x00000026fcfc7c10 */ /* 0x000fc6000affe4ff */
[----:B------:R-:W-:Y:S01]  /*6fb0*/  STL [R1], R124 ;  /* 0x0000007c01007387 */ /* 0x000fe20000100800 */
[----:B------:R-:W-:Y:S02]  /*6fc0*/  IADD3 R243, P5, PT, R243, UR18, RZ ;  /* 0x00000012f3f37c10 */ /* 0x000fe4000ffbe0ff */
[----:B-----5:R-:W-:Y:S02]  /*6fd0*/  IADD3.X R123, PT, PT, R123, UR38, RZ, P4, !PT ;  /* 0x000000267b7b7c10 */ /* 0x020fe4000a7fe4ff */
[----:B------:R-:W-:Y:S02]  /*6fe0*/  IADD3.X R122, PT, PT, R122, UR38, RZ, P6, !PT ;  /* 0x000000267a7a7c10 */ /* 0x000fe4000b7fe4ff */
[----:B------:R-:W-:Y:S01]  /*6ff0*/  IADD3 R247, P4, PT, R247, UR18, RZ ;  /* 0x00000012f7f77c10 */ /* 0x000fe2000ff9e0ff */
[----:B------:R-:W-:Y:S01]  /*7000*/  STL [R1+0xc], R123 ;  /* 0x00000c7b01007387 */ /* 0x000fe20000100800 */
[----:B------:R-:W-:Y:S02]  /*7010*/  IADD3 R245, P6, PT, R245, UR18, RZ ;  /* 0x00000012f5f57c10 */ /* 0x000fe4000ffde0ff */
[----:B------:R-:W-:Y:S01]  /*7020*/  IADD3.X R242, PT, PT, R242, UR38, RZ, P5, !PT ;  /* 0x00000026f2f27c10 */ /* 0x000fe2000affe4ff */
[----:B------:R0:W-:Y:S01]  /*7030*/  STL [R1+0x4], R122 ;  /* 0x0000047a01007387 */ /* 0x0001e20000100800 */
[----:B------:R-:W-:-:S02]  /*7040*/  IADD3 R231, P5, PT, R231, UR18, RZ ;  /* 0x00000012e7e77c10 */ /* 0x000fc4000ffbe0ff */
[----:B------:R-:W-:Y:S02]  /*7050*/  IADD3.X R246, PT, PT, R246, UR38, RZ, P4, !PT ;  /* 0x00000026f6f67c10 */ /* 0x000fe4000a7fe4ff */
[----:B------:R-:W-:Y:S02]  /*7060*/  IADD3.X R244, PT, PT, R244, UR38, RZ, P6, !PT ;  /* 0x00000026f4f47c10 */ /* 0x000fe4000b7fe4ff */
[----:B------:R-:W-:Y:S02]  /*7070*/  IADD3 R235, P4, PT, R235, UR18, RZ ;  /* 0x00000012ebeb7c10 */ /* 0x000fe4000ff9e0ff */
[----:B------:R-:W-:Y:S01]  /*7080*/  IADD3 R233, P6, PT, R233, UR18, RZ ;  /* 0x00000012e9e97c10 */ /* 0x000fe2000ffde0ff */
[----:B0-----:R-:W0:Y:S01]  /*7090*/  S2R R122, SR_TID.X ;  /* 0x00000000007a7919 */ /* 0x001e220000002100 */
[----:B------:R-:W-:Y:S02]  /*70a0*/  IADD3.X R230, PT, PT, R230, UR38, RZ, P5, !PT ;  /* 0x00000026e6e67c10 */ /* 0x000fe4000affe4ff */
[----:B------:R-:W-:-:S02]  /*70b0*/  IADD3 R221, P5, PT, R221, UR18, RZ ;  /* 0x00000012dddd7c10 */ /* 0x000fc4000ffbe0ff */
[----:B------:R-:W-:Y:S02]  /*70c0*/  IADD3.X R234, PT, PT, R234, UR38, RZ, P4, !PT ;  /* 0x00000026eaea7c10 */ /* 0x000fe4000a7fe4ff */
[----:B------:R-:W-:Y:S02]  /*70d0*/  IADD3.X R232, PT, PT, R232, UR38, RZ, P6, !PT ;  /* 0x00000026e8e87c10 */ /* 0x000fe4000b7fe4ff */
[----:B------:R-:W-:Y:S02]  /*70e0*/  IADD3 R225, P4, PT, R225, UR18, RZ ;  /* 0x00000012e1e17c10 */ /* 0x000fe4000ff9e0ff */
[----:B------:R-:W-:Y:S02]  /*70f0*/  IADD3 R223, P6, PT, R223, UR18, RZ ;  /* 0x00000012dfdf7c10 */ /* 0x000fe4000ffde0ff */
        /* <DEDUP_REMOVED lines=70> */
[----:B0-----:R-:W-:Y:S02]  /*7560*/  SHF.R.U32.HI R120, RZ, 0x6, R122 ;  /* 0x00000006ff787819 */ /* 0x001fe4000001167a */
[----:B------:R-:W-:Y:S02]  /*7570*/  IADD3 R10, P4, PT, R10, UR11, RZ ;  /* 0x0000000b0a0a7c10 */ /* 0x000fe4000ff9e0ff */
[----:B------:R-:W-:Y:S02]  /*7580*/  IADD3 R94, P6, PT, R94, UR11, RZ ;  /* 0x0000000b5e5e7c10 */ /* 0x000fe4000ffde0ff */
[----:B------:R-:W-:-:S02]  /*7590*/  IADD3.X R70, PT, PT, R70, UR25, RZ, P5, !PT ;  /* 0x0000001946467c10 */ /* 0x000fc4000affe4ff */
[----:B------:R-:W-:Y:S02]  /*75a0*/  IADD3 R37, P5, PT, R37, UR11, RZ ;  /* 0x0000000b25257c10 */ /* 0x000fe4000ffbe0ff */
[----:B------:R-:W-:Y:S02]  /*75b0*/  SGXT.U32 R120, R120, 0x1 ;  /* 0x000000017878781a */ /* 0x000fe40000000000 */
[----:B------:R-:W-:Y:S02]  /*75c0*/  IADD3.X R12, PT, PT, R12, UR25, RZ, P4, !PT ;  /* 0x000000190c0c7c10 */ /* 0x000fe4000a7fe4ff */
[----:B------:R-:W-:Y:S02]  /*75d0*/  IADD3.X R96, PT, PT, R96, UR25, RZ, P6, !PT ;  /* 0x0000001960607c10 */ /* 0x000fe4000b7fe4ff */
[----:B------:R-:W-:Y:S02]  /*75e0*/  IADD3 R106, P4, PT, R106, UR11, RZ ;  /* 0x0000000b6a6a7c10 */ /* 0x000fe4000ff9e0ff */
[----:B------:R-:W-:-:S02]  /*75f0*/  IADD3 R66, P6, PT, R66, UR11, RZ ;  /* 0x0000000b42427c10 */ /* 0x000fc4000ffde0ff */
[----:B------:R-:W-:Y:S02]  /*7600*/  IADD3.X R38, PT, PT, R38, UR25, RZ, P5, !PT ;  /* 0x0000001926267c10 */ /* 0x000fe4000affe4ff */
[----:B------:R-:W-:Y:S02]  /*7610*/  IADD3 R34, P5, PT, R34, UR11, RZ ;  /* 0x0000000b22227c10 */ /* 0x000fe4000ffbe0ff */
[----:B------:R-:W-:Y:S02]  /*7620*/  LOP3.LUT R120, R120, 0x2, RZ, 0xfc, !PT ;  /* 0x0000000278787812 */ /* 0x000fe400078efcff */
[----:B------:R-:W-:Y:S02]  /*7630*/  IADD3.X R108, PT, PT, R108, UR25, RZ, P4, !PT ;  /* 0x000000196c6c7c10 */ /* 0x000fe4000a7fe4ff */
[----:B------:R-:W-:Y:S02]  /*7640*/  IADD3.X R68, PT, PT, R68, UR25, RZ, P6, !PT ;  /* 0x0000001944447c10 */ /* 0x000fe4000b7fe4ff */
[----:B------:R-:W-:-:S02]  /*7650*/  IADD3 R93, P4, PT, R93, UR11, RZ ;  /* 0x0000000b5d5d7c10 */ /* 0x000fc4000ff9e0ff */
[----:B------:R-:W-:Y:S02]  /*7660*/  IADD3 R65, P6, PT, R65, UR11, RZ ;  /* 0x0000000b41417c10 */ /* 0x000fe4000ffde0ff */
[----:B------:R-:W-:Y:S02]  /*7670*/  IADD3.X R36, PT, PT, R36, UR25, RZ, P5, !PT ;  /* 0x0000001924247c10 */ /* 0x000fe4000affe4ff */
[----:B------:R-:W-:Y:S02]  /*7680*/  IADD3 R33, P5, PT, R33, UR11, RZ ;  /* 0x0000000b21217c10 */ /* 0x000fe4000ffbe0ff */
[----:B------:R-:W-:Y:S02]  /*7690*/  ISETP.GE.AND P2, PT, R120, UR22, PT ;  /* 0x0000001678007c0c */ /* 0x000fe4000bf46270 */
[--C-:B------:R-:W-:Y:S02]  /*76a0*/  SHF.R.U32.HI R120, RZ, 0x6, R121.reuse ;  /* 0x00000006ff787819 */ /* 0x100fe40000011679 */
[----:B------:R-:W-:-:S02]  /*76b0*/  SHF.R.U32.HI R121, RZ, 0x6, R121 ;  /* 0x00000006ff797819 */ /* 0x000fc40000011679 */
[----:B------:R-:W-:Y:S02]  /*76c0*/  IADD3.X R95, PT, PT, R95, UR25, RZ, P4, !PT ;  /* 0x000000195f5f7c10 */ /* 0x000fe4000a7fe4ff */
[----:B------:R-:W-:Y:S02]  /*76d0*/  IADD3.X R67, PT, PT, R67, UR25, RZ, P6, !PT ;  /* 0x0000001943437c10 */ /* 0x000fe4000b7fe4ff */
[----:B------:R-:W-:Y:S02]  /*76e0*/  IADD3 R105, P4, PT, R105, UR11, RZ ;  /* 0x0000000b69697c10 */ /* 0x000fe4000ff9e0ff */
[----:B------:R-:W-:Y:S02]  /*76f0*/  IADD3 R63, P6, PT, R63, UR11, RZ ;  /* 0x0000000b3f3f7c10 */ /* 0x000fe4000ffde0ff */
[----:B------:R-:W-:Y:S02]  /*7700*/  IADD3.X R35, PT, PT, R35, UR25, RZ, P5, !PT ;  /* 0x0000001923237c10 */ /* 0x000fe4000affe4ff */
[----:B------:R-:W-:-:S02]  /*7710*/  IADD3 R31, P5, PT, R31, UR11, RZ ;  /* 0x0000000b1f1f7c10 */ /* 0x000fc4000ffbe0ff */
[----:B------:R-:W-:Y:S02]  /*7720*/  SGXT.U32 R121, R121, 0x1 ;  /* 0x000000017979781a */ /* 0x000fe40000000000 */
[----:B------:R-:W-:Y:S02]  /*7730*/  SGXT.U32 R120, R120, 0x1 ;  /* 0x000000017878781a */ /* 0x000fe40000000000 */
[----:B------:R-:W-:Y:S02]  /*7740*/  IADD3.X R107, PT, PT, R107, UR25, RZ, P4, !PT ;  /* 0x000000196b6b7c10 */ /* 0x000fe4000a7fe4ff */
[----:B------:R-:W-:Y:S02]  /*7750*/  IADD3.X R64, PT, PT, R64, UR25, RZ, P6, !PT ;  /* 0x0000001940407c10 */ /* 0x000fe4000b7fe4ff */
[----:B------:R-:W-:Y:S02]  /*7760*/  IADD3 R91, P4, PT, R91, UR11, RZ ;  /* 0x0000000b5b5b7c10 */ /* 0x000fe4000ff9e0ff */
[----:B------:R-:W-:-:S02]  /*7770*/  IADD3 R61, P6, PT, R61, UR11, RZ ;  /* 0x0000000b3d3d7c10 */ /* 0x000fc4000ffde0ff */
[----:B------:R-:W-:Y:S02]  /*7780*/  IADD3.X R32, PT, PT, R32, UR25, RZ, P5, !PT ;  /* 0x0000001920207c10 */ /* 0x000fe4000affe4ff */
[----:B------:R-:W-:Y:S02]  /*7790*/  LOP3.LUT R121, R121, 0x4, RZ, 0xfc, !PT ;  /* 0x0000000479797812 */ /* 0x000fe400078efcff */
[----:B------:R-:W-:Y:S02]  /*77a0*/  LOP3.LUT R120, R120, 0x6, RZ, 0xfc, !PT ;  /* 0x0000000678787812 */ /* 0x000fe400078efcff */
[----:B------:R-:W-:Y:S02]  /*77b0*/  IADD3 R0, P5, PT, R0, UR11, RZ ;  /* 0x0000000b00007c10 */ /* 0x000fe4000ffbe0ff */
[----:B------:R-:W-:Y:S02]  /*77c0*/  IADD3.X R92, PT, PT, R92, UR25, RZ, P4, !PT ;  /* 0x000000195c5c7c10 */ /* 0x000fe4000a7fe4ff */
[----:B------:R-:W-:-:S02]  /*77d0*/  IADD3.X R62, PT, PT, R62, UR25, RZ, P6, !PT ;  /* 0x000000193e3e7c10 */ /* 0x000fc4000b7fe4ff */
[----:B------:R-:W-:Y:S02]  /*77e0*/  ISETP.GE.AND P4, PT, R121, UR22, PT ;  /* 0x0000001679007c0c */ /* 0x000fe4000bf86270 */
[----:B------:R-:W-:Y:S02]  /*77f0*/  ISETP.GE.AND P6, PT, R120, UR22, PT ;  /* 0x0000001678007c0c */ /* 0x000fe4000bfc6270 */
[----:B------:R-:W-:Y:S01]  /*7800*/  IADD3.X R3, PT, PT, R3, UR25, RZ, P5, !PT ;  /* 0x0000001903037c10 */ /* 0x000fe2000affe4ff */
[----:B-1----:R-:W-:Y:S10]  /*7810*/  @!P1 BRA `(.L_x_8) ;  /* 0x0000004000b89947 */ /* 0x002ff40003800000 */
.L_x_16:
[----:B------:R-:W-:Y:S01]  /*7820*/  @!P0 IMAD.MOV.U32 R120, RZ, RZ, R0 ;  /* 0x000000ffff788224 */ /* 0x000fe200078e0000 */
[----:B------:R-:W0:Y:S01]  /*7830*/  S2R R125, SR_TID.X ;  /* 0x00000000007d7919 */ /* 0x000e220000002100 */
[----:B------:R-:W-:Y:S01]  /*7840*/  @!P0 IMAD.MOV.U32 R121, RZ, RZ, R3 ;  /* 0x000000ffff798224 */ /* 0x000fe200078e0003 */
[----:B------:R-:W-:Y:S01]  /*7850*/  PRMT R236, RZ, 0x7610, R236 ;  /* 0x00007610ffec7816 */ /* 0x000fe200000000ec */
[----:B------:R-:W-:Y:S04]  /*7860*/  STL [R1+0x28], R0 ;  /* 0x0000280001007387 */ /* 0x000fe80000100800 */
[----:B------:R1:W2:Y:S01]  /*7870*/  @!P0 LDG.E.U8 R147, desc[UR20][R120.64] ;  /* 0x0000001478938981 */ /* 0x0002a2000c1e1100 */
[----:B------:R-:W-:Y:S02]  /*7880*/  PRMT R123, RZ, 0x7610, R123 ;  /* 0x00007610ff7b7816 */ /* 0x000fe4000000007b */
[----:B------:R-:W-:Y:S01]  /*7890*/  PRMT R122, RZ, 0x7610, R122 ;  /* 0x00007610ff7a7816 */ /* 0x000fe2000000007a */
[----:B------:R-:W-:Y:S01]  /*78a0*/  STL [R1+0x24], R3 ;  /* 0x0000240301007387 */ /* 0x000fe20000100800 */
[----:B-1----:R-:W-:-:S02]  /*78b0*/  @!P2 IMAD.MOV.U32 R120, RZ, RZ, R31 ;  /* 0x000000ffff78a224 */ /* 0x002fc400078e001f */
[----:B------:R-:W-:-:S05]  /*78c0*/  @!P2 IMAD.MOV.U32 R121, RZ, RZ, R32 ;  /* 0x000000ffff79a224 */ /* 0x000fca00078e0020 */
[----:B------:R1:W3:Y:S01]  /*78d0*/  @!P2 LDG.E.U8 R236, desc[UR20][R120.64] ;  /* 0x0000001478eca981 */ /* 0x0002e2000c1e1100 */
[----:B0-----:R-:W-:-:S03]  /*78e0*/  SHF.R.U32.HI R124, RZ, 0x6, R125 ;  /* 0x00000006ff7c7819 */ /* 0x001fc6000001167d */
[----:B------:R0:W-:Y:S01]  /*78f0*/  STL [R1+0x30], R31 ;  /* 0x0000301f01007387 */ /* 0x0001e20000100800 */
[----:B------:R-:W-:Y:S01]  /*7900*/  SHF.R.U32.HI R125, RZ, 0x6, R125 ;  /* 0x00000006ff7d7819 */ /* 0x000fe2000001167d */
[----:B-1----:R-:W-:Y:S01]  /*7910*/  @!P4 IMAD.MOV.U32 R120, RZ, RZ, R61 ;  /* 0x000000ffff78c224 */ /* 0x002fe200078e003d */
[----:B------:R-:W-:Y:S01]  /*7920*/  SGXT.U32 R124, R124, 0x1 ;  /* 0x000000017c7c781a */ /* 0x000fe20000000000 */
[----:B------:R-:W-:Y:S01]  /*7930*/  @!P4 IMAD.MOV.U32 R121, RZ, RZ, R62 ;  /* 0x000000ffff79c224 */ /* 0x000fe200078e003e */
[----:B------:R1:W-:Y:S01]  /*7940*/  STL.S16 [R1+0x14], R122 ;  /* 0x0000147a01007387 */ /* 0x0003e20000100600 */
[----:B------:R-:W-:Y:S02]  /*7950*/  SGXT.U32 R125, R125, 0x1 ;  /* 0x000000017d7d781a */ /* 0x000fe40000000000 */
[----:B------:R-:W-:Y:S01]  /*7960*/  LOP3.LUT R124, R124, 0xa, RZ, 0xfc, !PT ;  /* 0x0000000a7c7c7812 */ /* 0x000fe200078efcff */
[----:B------:R4:W2:Y:S01]  /*7970*/  @!P4 LDG.E.U8 R123, desc[UR20][R120.64] ;  /* 0x00000014787bc981 */ /* 0x0008a2000c1e1100 */
[----:B------:R-:W-:-:S03]  /*7980*/  LOP3.LUT R125, R125, 0x8, RZ, 0xfc, !PT ;  /* 0x000000087d7d7812 */ /* 0x000fc600078efcff */
[----:B0-----:R-:W3:Y:S01]  /*7990*/  LDL.LU R31, [R1+0x14] ;  /* 0x00001400011f7983 */ /* 0x001ee20000300800 */
[----:B-1----:R-:W0:Y:S03]  /*79a0*/  S2R R122, SR_TID.X ;  /* 0x00000000007a7919 */ /* 0x002e260000002100 */
[----:B------:R1:W-:Y:S04]  /*79b0*/  STL [R1+0x2c], R32 ;  /* 0x00002c2001007387 */ /* 0x0003e80000100800 */
[----:B------:R0:W-:Y:S04]  /*79c0*/  STL [R1+0x38], R61 ;  /* 0x0000383d01007387 */ /* 0x0001e80000100800 */
[----:B------:R-:W-:Y:S04]  /*79d0*/  STL [R1+0x34], R62 ;  /* 0x0000343e01007387 */ /* 0x000fe80000100800 */
[----:B------:R-:W-:Y:S01]  /*79e0*/  STL [R1+0x40], R91 ;  /* 0x0000405b01007387 */ /* 0x000fe20000100800 */
[----:B0-----:R-:W-:-:S04]  /*79f0*/  SHF.R.U32.HI R122, RZ, 0x6, R122 ;  /* 0x00000006ff7a7819 */ /* 0x001fc8000001167a */
[----:B------:R-:W-:-:S04]  /*7a00*/  SGXT.U32 R122, R122, 0x1 ;  /* 0x000000017a7a781a */ /* 0x000fc80000000000 */
[----:B------:R-:W-:-:S04]  /*7a10*/  LOP3.LUT R122, R122, 0xc, RZ, 0xfc, !PT ;  /* 0x0000000c7a7a7812 */ /* 0x000fc800078efcff */
[----:B------:R-:W-:Y:S02]  /*7a20*/  ISETP.GE.AND P5, PT, R122, UR22, PT ;  /* 0x000000167a007c0c */ /* 0x000fe4000bfa6270 */
[----:B------:R-:W-:Y:S01]  /*7a30*/  ISETP.GE.AND P0, PT, R125, UR22, PT ;  /* 0x000000167d007c0c */ /* 0x000fe2000bf06270 */
[----:B----4-:R-:W-:Y:S01]  /*7a40*/  @!P6 IMAD.MOV.U32 R120, RZ, RZ, R91 ;  /* 0x000000ffff78e224 */ /* 0x010fe200078e005b */
[----:B------:R-:W-:Y:S01]  /*7a50*/  ISETP.GE.AND P1, PT, R124, UR22, PT ;  /* 0x000000167c007c0c */ /* 0x000fe2000bf26270 */
[----:B------:R-:W-:Y:S01]  /*7a60*/  @!P6 IMAD.MOV.U32 R121, RZ, RZ, R92 ;  /* 0x000000ffff79e224 */ /* 0x000fe200078e005c */
[----:B------:R-:W-:Y:S02]  /*7a70*/  PRMT R146, RZ, 0x7610, R146 ;  /* 0x00007610ff927816 */ /* 0x000fe40000000092 */
[----:B------:R-:W-:Y:S02]  /*7a80*/  PRMT R238, RZ, 0x7610, R238 ;  /* 0x00007610ffee7816 */ /* 0x000fe400000000ee */
[----:B-1----:R-:W-:-:S02]  /*7a90*/  PRMT R32, RZ, 0x7610, R32 ;  /* 0x00007610ff207816 */ /* 0x002fc40000000020 */
[----:B------:R-:W-:Y:S02]  /*7aa0*/  PRMT R145, RZ, 0x7610, R145 ;  /* 0x00007610ff917816 */ /* 0x000fe40000000091 */
[----:B------:R-:W-:Y:S02]  /*7ab0*/  PRMT R167, RZ, 0x7610, R167 ;  /* 0x00007610ffa77816 */ /* 0x000fe400000000a7 */
[----:B------:R-:W-:Y:S02]  /*7ac0*/  PRMT R61, RZ, 0x7610, R61 ;  /* 0x00007610ff3d7816 */ /* 0x000fe4000000003d */
[----:B------:R-:W-:Y:S02]  /*7ad0*/  PRMT R0, RZ, 0x7610, R0 ;  /* 0x00007610ff007816 */ /* 0x000fe40000000000 */
[----:B------:R-:W-:Y:S01]  /*7ae0*/  PRMT R144, RZ, 0x7610, R144 ;  /* 0x00007610ff907816 */ /* 0x000fe20000000090 */
[----:B--2---:R0:W-:Y:S04]  /*7af0*/  STL [R1+0x18], R123 ;  /* 0x0000187b01007387 */ /* 0x0041e80000100800 */
[----:B---3--:R1:W2:Y:S01]  /*7b00*/  @!P6 LDG.E.U8 R31, desc[UR20][R120.64] ;  /* 0x00000014781fe981 */ /* 0x0082a2000c1e1100 */
[----:B0-----:R-:W0:Y:S02]  /*7b10*/  S2R R123, SR_TID.X ;  /* 0x00000000007b7919 */ /* 0x001e240000002100 */
[----:B0-----:R-:W-:-:S02]  /*7b20*/  SHF.R.U32.HI R122, RZ, 0x6, R123 ;  /* 0x00000006ff7a7819 */ /* 0x001fc4000001167b */
[----:B------:R-:W-:-:S04]  /*7b30*/  LEA.HI R123, R123, 0xe, RZ, 0x1a ;  /* 0x0000000e7b7b7811 */ /* 0x000fc800078fd0ff */
[----:B------:R-:W-:Y:S02]  /*7b40*/  ISETP.GE.AND P4, PT, R123, UR22, PT ;  /* 0x000000167b007c0c */ /* 0x000fe4000bf86270 */
[----:B------:R-:W0:Y:S01]  /*7b50*/  S2R R123, SR_TID.X ;  /* 0x00000000007b7919 */ /* 0x000e220000002100 */
[----:B------:R-:W-:-:S04]  /*7b60*/  SGXT.U32 R122, R122, 0x1 ;  /* 0x000000017a7a781a */ /* 0x000fc80000000000 */
[----:B------:R-:W-:Y:S01]  /*7b70*/  LOP3.LUT R122, R122, 0x10, RZ, 0xfc, !PT ;  /* 0x000000107a7a7812 */ /* 0x000fe200078efcff */
[----:B-1----:R-:W-:-:S03]  /*7b80*/  @!P0 IMAD.MOV.U32 R120, RZ, RZ, R2 ;  /* 0x000000ffff788224 */ /* 0x002fc600078e0002 */
[----:B------:R-:W-:Y:S01]  /*7b90*/  ISETP.GE.AND P2, PT, R122, UR22, PT ;  /* 0x000000167a007c0c */ /* 0x000fe2000bf46270 */
[----:B------:R-:W-:-:S05]  /*7ba0*/  @!P0 IMAD.MOV.U32 R121, RZ, RZ, R4 ;  /* 0x000000ffff798224 */ /* 0x000fca00078e0004 */
[----:B------:R1:W3:Y:S02]  /*7bb0*/  @!P0 LDG.E.U8 R146, desc[UR20][R120.64] ;  /* 0x0000001478928981 */ /* 0x0002e4000c1e1100 */
[----:B-1----:R-:W-:Y:S01]  /*7bc0*/  @!P1 IMAD.MOV.U32 R120, RZ, RZ, R33 ;  /* 0x000000ffff789224 */ /* 0x002fe200078e0021 */
[----:B0-----:R-:W-:Y:S01]  /*7bd0*/  SHF.R.U32.HI R122, RZ, 0x6, R123 ;  /* 0x00000006ff7a7819 */ /* 0x001fe2000001167b */
[----:B------:R-:W-:-:S03]  /*7be0*/  @!P1 IMAD.MOV.U32 R121, RZ, RZ, R35 ;  /* 0x000000ffff799224 */ /* 0x000fc600078e0023 */
[----:B------:R-:W-:Y:S02]  /*7bf0*/  SGXT.U32 R122, R122, 0x1 ;  /* 0x000000017a7a781a */ /* 0x000fe40000000000 */
[----:B------:R0:W4:Y:S02]  /*7c00*/  @!P1 LDG.E.U8 R238, desc[UR20][R120.64] ;  /* 0x0000001478ee9981 */ /* 0x000124000c1e1100 */
[----:B------:R-:W-:Y:S02]  /*7c10*/  LOP3.LUT R122, R122, 0x14, RZ, 0xfc, !PT ;  /* 0x000000147a7a7812 */ /* 0x000fe400078efcff */
[----:B------:R-:W-:Y:S02]  /*7c20*/  SHF.R.U32.HI R123, RZ, 0x6, R123 ;  /* 0x00000006ff7b7819 */ /* 0x000fe4000001167b */
[----:B------:R-:W-:Y:S02]  /*7c30*/  ISETP.GE.AND P1, PT, R122, UR22, PT ;  /* 0x000000167a007c0c */ /* 0x000fe4000bf26270 */
[----:B------:R-:W1:Y:S01]  /*7c40*/  S2R R122, SR_TID.X ;  /* 0x00000000007a7919 */ /* 0x000e620000002100 */
[----:B------:R-:W-:-:S04]  /*7c50*/  SGXT.U32 R123, R123, 0x1 ;  /* 0x000000017b7b781a */ /* 0x000fc80000000000 */
[----:B------:R-:W-:-:S04]  /*7c60*/  LOP3.LUT R123, R123, 0x12, RZ, 0xfc, !PT ;  /* 0x000000127b7b7812 */ /* 0x000fc800078efcff */
[----:B------:R-:W-:Y:S02]  /*7c70*/  ISETP.GE.AND P0, PT, R123, UR22, PT ;  /* 0x000000167b007c0c */ /* 0x000fe4000bf06270 */
[----:B------:R-:W1:Y:S01]  /*7c80*/  S2R R123, SR_TID.X ;  /* 0x00000000007b7919 */ /* 0x000e620000002100 */
[----:B0-----:R-:W-:Y:S01]  /*7c90*/  @!P5 IMAD.MOV.U32 R120, RZ, RZ, R63 ;  /* 0x000000ffff78d224 */ /* 0x001fe200078e003f */
[----:B------:R0:W-:Y:S01]  /*7ca0*/  STL [R1+0x3c], R92 ;  /* 0x00003c5c01007387 */ /* 0x0001e20000100800 */
[----:B------:R-:W-:Y:S01]  /*7cb0*/  @!P5 IMAD.MOV.U32 R121, RZ, RZ, R64 ;  /* 0x000000ffff79d224 */ /* 0x000fe200078e0040 */
[----:B0-----:R-:W-:-:S06]  /*7cc0*/  PRMT R92, RZ, 0x7610, R92 ;  /* 0x00007610ff5c7816 */ /* 0x001fcc000000005c */
[----:B------:R0:W2:Y:S01]  /*7cd0*/  @!P5 LDG.E.U8 R92, desc[UR20][R120.64] ;  /* 0x00000014785cd981 */ /* 0x0000a2000c1e1100 */
[----:B-1----:R-:W-:-:S04]  /*7ce0*/  SHF.R.U32.HI R122, RZ, 0x6, R122 ;  /* 0x00000006ff7a7819 */ /* 0x002fc8000001167a */
[----:B------:R-:W-:-:S04]  /*7cf0*/  SGXT.U32 R122, R122, 0x1 ;  /* 0x000000017a7a781a */ /* 0x000fc80000000000 */
[----:B------:R-:W-:-:S04]  /*7d00*/  LOP3.LUT R122, R122, 0x16, RZ, 0xfc, !PT ;  /* 0x000000167a7a7812 */ /* 0x000fc800078efcff */
[----:B------:R-:W-:Y:S02]  /*7d10*/  ISETP.GE.AND P5, PT, R122, UR22, PT ;  /* 0x000000167a007c0c */ /* 0x000fe4000bfa6270 */
[----:B------:R-:W-:Y:S01]  /*7d20*/  SHF.R.U32.HI R122, RZ, 0x6, R123 ;  /* 0x00000006ff7a7819 */ /* 0x000fe2000001167b */
[----:B0-----:R-:W-:-:S03]  /*7d30*/  @!P4 IMAD.MOV.U32 R120, RZ, RZ, R105 ;  /* 0x000000ffff78c224 */ /* 0x001fc600078e0069 */
[----:B------:R-:W-:Y:S01]  /*7d40*/  SGXT.U32 R122, R122, 0x1 ;  /* 0x000000017a7a781a */ /* 0x000fe20000000000 */
[----:B------:R-:W-:-:S03]  /*7d50*/  @!P4 IMAD.MOV.U32 R121, RZ, RZ, R107 ;  /* 0x000000ffff79c224 */ /* 0x000fc600078e006b */
[----:B------:R-:W-:Y:S02]  /*7d60*/  LOP3.LUT R122, R122, 0x18, RZ, 0xfc, !PT ;  /* 0x000000187a7a7812 */ /* 0x000fe400078efcff */
[----:B------:R0:W2:Y:S02]  /*7d70*/  @!P4 LDG.E.U8 R32, desc[UR20][R120.64] ;  /* 0x000000147820c981 */ /* 0x0000a4000c1e1100 */
[----:B------:R-:W-:Y:S02]  /*7d80*/  ISETP.GE.AND P4, PT, R122, UR22, PT ;  /* 0x000000167a007c0c */ /* 0x000fe4000bf86270 */
[----:B------:R-:W-:Y:S01]  /*7d90*/  SHF.R.U32.HI R122, RZ, 0x6, R123 ;  /* 0x00000006ff7a7819 */ /* 0x000fe2000001167b */
[----:B0-----:R-:W-:Y:S02]  /*7da0*/  @!P2 IMAD.MOV.U32 R120, RZ, RZ, R5 ;  /* 0x000000ffff78a224 */ /* 0x001fe400078e0005 */
[----:B------:R-:W-:Y:S01]  /*7db0*/  @!P2 IMAD.MOV.U32 R121, RZ, RZ, R7 ;  /* 0x000000ffff79a224 */ /* 0x000fe200078e0007 */
[----:B------:R-:W-:-:S04]  /*7dc0*/  SGXT.U32 R122, R122, 0x1 ;  /* 0x000000017a7a781a */ /* 0x000fc80000000000 */
[----:B------:R0:W2:Y:S01]  /*7dd0*/  @!P2 LDG.E.U8 R145, desc[UR20][R120.64] ;  /* 0x000000147891a981 */ /* 0x0000a2000c1e1100 */
[----:B------:R-:W-:Y:S01]  /*7de0*/  LOP3.LUT R122, R122, 0x1c, RZ, 0xfc, !PT ;  /* 0x0000001c7a7a7812 */ /* 0x000fe200078efcff */
[----:B0-----:R-:W-:Y:S02]  /*7df0*/  @!P0 IMAD.MOV.U32 R120, RZ, RZ, R34 ;  /* 0x000000ffff788224 */ /* 0x001fe400078e0022 */
[----:B------:R-:W-:-:S05]  /*7e00*/  @!P0 IMAD.MOV.U32 R121, RZ, RZ, R36 ;  /* 0x000000ffff798224 */ /* 0x000fca00078e0024 */
[----:B------:R0:W2:Y:S01]  /*7e10*/  @!P0 LDG.E.U8 R167, desc[UR20][R120.64] ;  /* 0x0000001478a78981 */ /* 0x0000a2000c1e1100 */
[----:B------:R-:W-:Y:S02]  /*7e20*/  ISETP.GE.AND P0, PT, R122, UR22, PT ;  /* 0x000000167a007c0c */ /* 0x000fe4000bf06270 */
[----:B------:R-:W1:Y:S01]  /*7e30*/  S2R R122, SR_TID.X ;  /* 0x00000000007a7919 */ /* 0x000e620000002100 */
[----:B------:R-:W-:-:S04]  /*7e40*/  SHF.R.U32.HI R91, RZ, 0x6, R123 ;  /* 0x00000006ff5b7819 */ /* 0x000fc8000001167b */
[----:B------:R-:W-:Y:S01]  /*7e50*/  SGXT.U32 R91, R91, 0x1 ;  /* 0x000000015b5b781a */ /* 0x000fe20000000000 */
[----:B0-----:R-:W-:-:S03]  /*7e60*/  @!P1 IMAD.MOV.U32 R120, RZ, RZ, R65 ;  /* 0x000000ffff789224 */ /* 0x001fc600078e0041 */
[----:B------:R-:W-:Y:S01]  /*7e70*/  LOP3.LUT R91, R91, 0x1a, RZ, 0xfc, !PT ;  /* 0x0000001a5b5b7812 */ /* 0x000fe200078efcff */
[----:B------:R-:W-:-:S03]  /*7e80*/  @!P1 IMAD.MOV.U32 R121, RZ, RZ, R67 ;  /* 0x000000ffff799224 */ /* 0x000fc600078e0043 */
[----:B------:R-:W-:Y:S02]  /*7e90*/  ISETP.GE.AND P2, PT, R91, UR22, PT ;  /* 0x000000165b007c0c */ /* 0x000fe4000bf46270 */
[----:B------:R-:W-:Y:S01]  /*7ea0*/  LEA.HI R91, R123, 0x1e, RZ, 0x1a ;  /* 0x0000001e7b5b7811 */ /* 0x000fe200078fd0ff */
[----:B------:R0:W2:Y:S03]  /*7eb0*/  @!P1 LDG.E.U8 R61, desc[UR20][R120.64] ;  /* 0x00000014783d9981 */ /* 0x0000a6000c1e1100 */
[----:B------:R-:W-:Y:S01]  /*7ec0*/  ISETP.GE.AND P1, PT, R91, UR22, PT ;  /* 0x000000165b007c0c */ /* 0x000fe2000bf26270 */
[----:B0-----:R-:W-:Y:S01]  /*7ed0*/  @!P5 IMAD.MOV.U32 R120, RZ, RZ, R93 ;  /* 0x000000ffff78d224 */ /* 0x001fe200078e005d */
[----:B-1----:R-:W-:Y:S01]  /*7ee0*/  SHF.R.U32.HI R91, RZ, 0x6, R122 ;  /* 0x00000006ff5b7819 */ /* 0x002fe2000001167a */
[----:B------:R-:W-:-:S03]  /*7ef0*/  @!P5 IMAD.MOV.U32 R121, RZ, RZ, R95 ;  /* 0x000000ffff79d224 */ /* 0x000fc600078e005f */
[----:B------:R-:W-:Y:S02]  /*7f00*/  SGXT.U32 R91, R91, 0x1 ;  /* 0x000000015b5b781a */ /* 0x000fe40000000000 */
[----:B------:R0:W2:Y:S02]  /*7f10*/  @!P5 LDG.E.U8 R0, desc[UR20][R120.64] ;  /* 0x000000147800d981 */ /* 0x0000a4000c1e1100 */
[----:B------:R-:W-:-:S04]  /*7f20*/  LOP3.LUT R91, R91, 0x20, RZ, 0xfc, !PT ;  /* 0x000000205b5b7812 */ /* 0x000fc800078efcff */
[----:B------:R-:W-:Y:S02]  /*7f30*/  ISETP.GE.AND P5, PT, R91, UR22, PT ;  /* 0x000000165b007c0c */ /* 0x000fe4000bfa6270 */
[--C-:B------:R-:W-:Y:S02]  /*7f40*/  SHF.R.U32.HI R91, RZ, 0x6, R122.reuse ;  /* 0x00000006ff5b7819 */ /* 0x100fe4000001167a */
[----:B------:R-:W-:Y:S01]  /*7f50*/  SHF.R.U32.HI R122, RZ, 0x6, R122 ;  /* 0x00000006ff7a7819 */ /* 0x000fe2000001167a */
[----:B0-----:R-:W-:-:S03]  /*7f60*/  @!P4 IMAD.MOV.U32 R120, RZ, RZ, R6 ;  /* 0x000000ffff78c224 */ /* 0x001fc600078e0006 */
[----:B------:R-:W-:Y:S01]  /*7f70*/  SGXT.U32 R122, R122, 0x1 ;  /* 0x000000017a7a781a */ /* 0x000fe20000000000 */
[----:B------:R-:W-:-:S03]  /*7f80*/  @!P4 IMAD.MOV.U32 R121, RZ, RZ, R8 ;  /* 0x000000ffff79c224 */ /* 0x000fc600078e0008 */
[----:B------:R-:W-:Y:S02]  /*7f90*/  LOP3.LUT R122, R122, 0x22, RZ, 0xfc, !PT ;  /* 0x000000227a7a7812 */ /* 0x000fe400078efcff */
[----:B------:R0:W2:Y:S02]  /*7fa0*/  @!P4 LDG.E.U8 R144, desc[UR20][R120.64] ;  /* 0x000000147890c981 */ /* 0x0000a4000c1e1100 */
[----:B------:R-:W-:Y:S02]  /*7fb0*/  ISETP.GE.AND P4, PT, R122, UR22, PT ;  /* 0x000000167a007c0c */ /* 0x000fe4000bf86270 */
[----:B------:R-:W1:Y:S01]  /*7fc0*/  S2R R122, SR_TID.X ;  /* 0x00000000007a7919 */ /* 0x000e620000002100 */
[----:B------:R-:W-:Y:S02]  /*7fd0*/  SGXT.U32 R91, R91, 0x1 ;  /* 0x000000015b5b781a */ /* 0x000fe40000000000 */
[----:B------:R-:W-:Y:S01]  /*7fe0*/  PRMT R163, RZ, 0x7610, R163 ;  /* 0x00007610ffa37816 */ /* 0x000fe200000000a3 */
[----:B0-----:R-:W-:-:S02]  /*7ff0*/  @!P2 IMAD.MOV.U32 R120, RZ, RZ, R37 ;  /* 0x000000ffff78a224 */ /* 0x001fc400078e0025 */
[----:B------:R-:W-:Y:S01]  /*8000*/  @!P2 IMAD.MOV.U32 R121, RZ, RZ, R38 ;  /* 0x000000ffff79a224 */ /* 0x000fe200078e0026 */
[----:B------:R-:W-:-:S04]  /*8010*/  LOP3.LUT R91, R91, 0x28, RZ, 0xfc, !PT ;  /* 0x000000285b5b7812 */ /* 0x000fc800078efcff */
[----:B------:R0:W2:Y:S01]  /*8020*/  @!P2 LDG.E.U8 R163, desc[UR20][R120.64] ;  /* 0x0000001478a3a981 */ /* 0x0000a2000c1e1100 */
[----:B------:R-:W-:Y:S02]  /*8030*/  ISETP.GE.AND P2, PT, R91, UR22, PT ;  /* 0x000000165b007c0c */ /* 0x000fe4000bf46270 */
[----:B------:R-:W-:Y:S01]  /*8040*/  PRMT R62, RZ, 0x7610, R62 ;  /* 0x00007610ff3e7816 */ /* 0x000fe2000000003e */
[----:B0-----:R-:W-:Y:S01]  /*8050*/  @!P0 IMAD.MOV.U32 R120, RZ, RZ, R66 ;  /* 0x000000ffff788224 */ /* 0x001fe200078e0042 */
[--C-:B-1----:R-:W-:Y:S02]  /*8060*/  SHF.R.U32.HI R91, RZ, 0x6, R122.reuse ;  /* 0x00000006ff5b7819 */ /* 0x102fe4000001167a */
[----:B------:R-:W-:Y:S01]  /*8070*/  SHF.R.U32.HI R122, RZ, 0x6, R122 ;  /* 0x00000006ff7a7819 */ /* 0x000fe2000001167a */
[----:B------:R-:W-:-:S03]  /*8080*/  @!P0 IMAD.MOV.U32 R121, RZ, RZ, R68 ;  /* 0x000000ffff798224 */ /* 0x000fc600078e0044 */
[----:B------:R-:W-:Y:S02]  /*8090*/  SGXT.U32 R122, R122, 0x1 ;  /* 0x000000017a7a781a */ /* 0x000fe40000000000 */
[----:B------:R0:W2:Y:S02]  /*80a0*/  @!P0 LDG.E.U8 R62, desc[UR20][R120.64] ;  /* 0x00000014783e8981 */ /* 0x0000a4000c1e1100 */
[----:B------:R-:W-:-:S04]  /*80b0*/  LOP3.LUT R122, R122, 0x24, RZ, 0xfc, !PT ;  /* 0x000000247a7a7812 */ /* 0x000fc800078efcff */
[----:B------:R-:W-:Y:S02]  /*80c0*/  ISETP.GE.AND P0, PT, R122, UR22, PT ;  /* 0x000000167a007c0c */ /* 0x000fe4000bf06270 */
[----:B------:R-:W1:Y:S01]  /*80d0*/  S2R R122, SR_TID.X ;  /* 0x00000000007a7919 */ /* 0x000e620000002100 */
[----:B------:R-:W-:Y:S01]  /*80e0*/  SGXT.U32 R91, R91, 0x1 ;  /* 0x000000015b5b781a */ /* 0x000fe20000000000 */
[----:B0-----:R-:W-:Y:S01]  /*80f0*/  @!P1 IMAD.MOV.U32 R120, RZ, RZ, R106 ;  /* 0x000000ffff789224 */ /* 0x001fe200078e006a */
[----:B------:R-:W-:Y:S01]  /*8100*/  PRMT R3, RZ, 0x7610, R3 ;  /* 0x00007610ff037816 */ /* 0x000fe20000000003 */
[----:B------:R-:W-:Y:S01]  /*8110*/  @!P1 IMAD.MOV.U32 R121, RZ, RZ, R108 ;  /* 0x000000ffff799224 */ /* 0x000fe200078e006c */
[----:B------:R-:W-:-:S04]  /*8120*/  LOP3.LUT R91, R91, 0x30, RZ, 0xfc, !PT ;  /* 0x000000305b5b7812 */ /* 0x000fc800078efcff */
[----:B------:R0:W2:Y:S01]  /*8130*/  @!P1 LDG.E.U8 R3, desc[UR20][R120.64] ;  /* 0x0000001478039981 */ /* 0x0000a2000c1e1100 */
[----:B------:R-:W-:Y:S02]  /*8140*/  ISETP.GE.AND P1, PT, R91, UR22, PT ;  /* 0x000000165b007c0c */ /* 0x000fe4000bf26270 */
[----:B------:R-:W-:Y:S01]  /*8150*/  PRMT R143, RZ, 0x7610, R143 ;  /* 0x00007610ff8f7816 */ /* 0x000fe2000000008f */
[----:B0-----:R-:W-:Y:S02]  /*8160*/  @!P5 IMAD.MOV.U32 R120, RZ, RZ, R9 ;  /* 0x000000ffff78d224 */ /* 0x001fe400078e0009 */
[----:B------:R-:W-:-:S05]  /*8170*/  @!P5 IMAD.MOV.U32 R121, RZ, RZ, R11 ;  /* 0x000000ffff79d224 */ /* 0x000fca00078e000b */
[----:B------:R0:W2:Y:S01]  /*8180*/  @!P5 LDG.E.U8 R143, desc[UR20][R120.64] ;  /* 0x00000014788fd981 */ /* 0x0000a2000c1e1100 */
[----:B-1----:R-:W-:-:S04]  /*8190*/  SHF.R.U32.HI R91, RZ, 0x6, R122 ;  /* 0x00000006ff5b7819 */ /* 0x002fc8000001167a */
[----:B------:R-:W-:-:S04]  /*81a0*/  SGXT.U32 R91, R91, 0x1 ;  /* 0x000000015b5b781a */ /* 0x000fc80000000000 */
[----:B------:R-:W-:-:S04]  /*81b0*/  LOP3.LUT R91, R91, 0x26, RZ, 0xfc, !PT ;  /* 0x000000265b5b7812 */ /* 0x000fc800078efcff */
[----:B------:R-:W-:Y:S02]  /*81c0*/  ISETP.GE.AND P5, PT, R91, UR22, PT ;  /* 0x000000165b007c0c */ /* 0x000fe4000bfa6270 */
[--C-:B------:R-:W-:Y:S02]  /*81d0*/  SHF.R.U32.HI R91, RZ, 0x6, R122.reuse ;  /* 0x00000006ff5b7819 */ /* 0x100fe4000001167a */
[----:B------:R-:W-:Y:S01]  /*81e0*/  SHF.R.U32.HI R122, RZ, 0x6, R122 ;  /* 0x00000006ff7a7819 */ /* 0x000fe2000001167a */
[----:B0-----:R-:W-:Y:S01]  /*81f0*/  @!P4 IMAD.MOV.U32 R120, RZ, RZ, R39 ;  /* 0x000000ffff78c224 */ /* 0x001fe200078e0027 */
[----:B------:R-:W-:Y:S02]  /*8200*/  PRMT R161, RZ, 0x7610, R161 ;  /* 0x00007610ffa17816 */ /* 0x000fe400000000a1 */
        /* <DEDUP_REMOVED lines=32> */
[----:B------:R-:W-:Y:S01]  /*8410*/  @!P5 IMAD.MOV.U32 R121, RZ, RZ, R96 ;  /* 0x000000ffff79d224 */ /* 0x000fe200078e0060 */
[----:B------:R-:W-:-:S04]  /*8420*/  PRMT R140, RZ, 0x7610, R140 ;  /* 0x00007610ff8c7816 */ /* 0x000fc8000000008c */
[----:B------:R0:W2:Y:S01]  /*8430*/  @!P5 LDG.E.U8 R157, desc[UR20][R120.64] ;  /* 0x00000014789dd981 */ /* 0x0000a2000c1e1100 */
[----:B-1----:R-:W-:-:S04]  /*8440*/  SHF.R.U32.HI R91, RZ, 0x6, R122 ;  /* 0x00000006ff5b7819 */ /* 0x002fc8000001167a */
[----:B------:R-:W-:-:S04]  /*8450*/  SGXT.U32 R91, R91, 0x1 ;  /* 0x000000015b5b781a */ /* 0x000fc80000000000 */
[----:B------:R-:W-:Y:S01]  /*8460*/  LOP3.LUT R91, R91, 0x2c, RZ, 0xfc, !PT ;  /* 0x0000002c5b5b7812 */ /* 0x000fe200078efcff */
[----:B0-----:R-:W-:Y:S02]  /*8470*/  @!P4 IMAD.MOV.U32 R120, RZ, RZ, R14 ;  /* 0x000000ffff78c224 */ /* 0x001fe400078e000e */
[----:B------:R-:W-:Y:S01]  /*8480*/  @!P4 IMAD.MOV.U32 R121, RZ, RZ, R16 ;  /* 0x000000ffff79c224 */ /* 0x000fe200078e0010 */
[----:B------:R-:W-:Y:S02]  /*8490*/  ISETP.GE.AND P5, PT, R91, UR22, PT ;  /* 0x000000165b007c0c */ /* 0x000fe4000bfa6270 */
[----:B------:R-:W-:Y:S02]  /*84a0*/  SHF.R.U32.HI R91, RZ, 0x6, R122 ;  /* 0x00000006ff5b7819 */ /* 0x000fe4000001167a */
[----:B------:R-:W-:Y:S01]  /*84b0*/  LEA.HI R122, R122, 0x2e, RZ, 0x1a ;  /* 0x0000002e7a7a7811 */ /* 0x000fe200078fd0ff */
[----:B------:R0:W2:Y:S03]  /*84c0*/  @!P4 LDG.E.U8 R140, desc[UR20][R120.64] ;  /* 0x00000014788cc981 */ /* 0x0000a6000c1e1100 */
[----:B------:R-:W-:-:S02]  /*84d0*/  ISETP.GE.AND P4, PT, R122, UR22, PT ;  /* 0x000000167a007c0c */ /* 0x000fc4000bf86270 */
[----:B------:R-:W1:Y:S01]  /*84e0*/  S2R R122, SR_TID.X ;  /* 0x00000000007a7919 */ /* 0x000e620000002100 */
[----:B------:R-:W3:Y:S01]  /*84f0*/  S2R R124, SR_TID.X ;  /* 0x00000000007c7919 */ /* 0x000ee20000002100 */
[----:B------:R-:W-:Y:S01]  /*8500*/  SGXT.U32 R91, R91, 0x1 ;  /* 0x000000015b5b781a */ /* 0x000fe20000000000 */
[----:B0-----:R-:W-:Y:S01]  /*8510*/  @!P2 IMAD.MOV.U32 R120, RZ, RZ, R17 ;  /* 0x000000ffff78a224 */ /* 0x001fe200078e0011 */
[----:B------:R-:W-:Y:S01]  /*8520*/  PRMT R139, RZ, 0x7610, R139 ;  /* 0x00007610ff8b7816 */ /* 0x000fe2000000008b */
[----:B------:R-:W-:Y:S01]  /*8530*/  @!P2 IMAD.MOV.U32 R121, RZ, RZ, R19 ;  /* 0x000000ffff79a224 */ /* 0x000fe200078e0013 */
[----:B------:R-:W-:Y:S02]  /*8540*/  LOP3.LUT R91, R91, 0x50, RZ, 0xfc, !PT ;  /* 0x000000505b5b7812 */ /* 0x000fe400078efcff */
[----:B------:R-:W-:Y:S02]  /*8550*/  PRMT R128, RZ, 0x7610, R128 ;  /* 0x00007610ff807816 */ /* 0x000fe40000000080 */
[----:B------:R0:W2:Y:S01]  /*8560*/  @!P2 LDG.E.U8 R139, desc[UR20][R120.64] ;  /* 0x00000014788ba981 */ /* 0x0000a2000c1e1100 */
[----:B------:R-:W-:-:S02]  /*8570*/  ISETP.GE.AND P2, PT, R91, UR22, PT ;  /* 0x000000165b007c0c */ /* 0x000fc4000bf46270 */
[----:B------:R-:W-:Y:S01]  /*8580*/  PRMT R138, RZ, 0x7610, R138 ;  /* 0x00007610ff8a7816 */ /* 0x000fe2000000008a */
[----:B0-----:R-:W-:Y:S02]  /*8590*/  @!P0 IMAD.MOV.U32 R120, RZ, RZ, R40 ;  /* 0x000000ffff788224 */ /* 0x001fe400078e0028 */
[----:B------:R-:W-:-:S05]  /*85a0*/  @!P0 IMAD.MOV.U32 R121, RZ, RZ, R43 ;  /* 0x000000ffff798224 */ /* 0x000fca00078e002b */
[----:B------:R0:W2:Y:S01]  /*85b0*/  @!P0 LDG.E.U8 R128, desc[UR20][R120.64] ;  /* 0x0000001478808981 */ /* 0x0000a2000c1e1100 */
[--C-:B-1----:R-:W-:Y:S02]  /*85c0*/  SHF.R.U32.HI R91, RZ, 0x6, R122.reuse ;  /* 0x00000006ff5b7819 */ /* 0x102fe4000001167a */
[----:B------:R-:W-:Y:S02]  /*85d0*/  SHF.R.U32.HI R122, RZ, 0x6, R122 ;  /* 0x00000006ff7a7819 */ /* 0x000fe4000001167a */
[----:B------:R-:W-:Y:S01]  /*85e0*/  SGXT.U32 R91, R91, 0x1 ;  /* 0x000000015b5b781a */ /* 0x000fe20000000000 */
[----:B0-----:R-:W-:Y:S02]  /*85f0*/  @!P1 IMAD.MOV.U32 R120, RZ, RZ, R18 ;  /* 0x000000ffff789224 */ /* 0x001fe400078e0012 */
[----:B------:R-:W-:Y:S01]  /*8600*/  @!P1 IMAD.MOV.U32 R121, RZ, RZ, R20 ;  /* 0x000000ffff799224 */ /* 0x000fe200078e0014 */
[----:B------:R-:W-:Y:S02]  /*8610*/  LOP3.LUT R91, R91, 0x60, RZ, 0xfc, !PT ;  /* 0x000000605b5b7812 */ /* 0x000fe400078efcff */
[----:B------:R-:W-:-:S02]  /*8620*/  SGXT.U32 R122, R122, 0x1 ;  /* 0x000000017a7a781a */ /* 0x000fc40000000000 */
[----:B------:R0:W2:Y:S01]  /*8630*/  @!P1 LDG.E.U8 R138, desc[UR20][R120.64] ;  /* 0x00000014788a9981 */ /* 0x0000a2000c1e1100 */
[----:B------:R-:W-:Y:S02]  /*8640*/  ISETP.GE.AND P1, PT, R91, UR22, PT ;  /* 0x000000165b007c0c */ /* 0x000fe4000bf26270 */
[----:B---3--:R-:W-:Y:S02]  /*8650*/  SHF.R.U32.HI R91, RZ, 0x6, R124 ;  /* 0x00000006ff5b7819 */ /* 0x008fe4000001167c */
[----:B------:R-:W-:Y:S02]  /*8660*/  LOP3.LUT R122, R122, 0x58, RZ, 0xfc, !PT ;  /* 0x000000587a7a7812 */ /* 0x000fe400078efcff */
[----:B------:R-:W-:Y:S01]  /*8670*/  SGXT.U32 R91, R91, 0x1 ;  /* 0x000000015b5b781a */ /* 0x000fe20000000000 */
[----:B------:R-:W-:Y:S01]  /*8680*/  @!P5 IMAD.MOV.U32 R123, RZ, RZ, R73 ;  /* 0x000000ffff7bd224 */ /* 0x000fe200078e0049 */
[----:B------:R-:W-:Y:S01]  /*8690*/  ISETP.GE.AND P0, PT, R122, UR22, PT ;  /* 0x000000167a007c0c */ /* 0x000fe2000bf06270 */
[----:B------:R-:W-:Y:S01]  /*86a0*/  @!P5 IMAD.MOV.U32 R122, RZ, RZ, R71 ;  /* 0x000000ffff7ad224 */ /* 0x000fe200078e0047 */
[----:B0-----:R-:W-:-:S02]  /*86b0*/  PRMT R121, RZ, 0x7610, R121 ;  /* 0x00007610ff797816 */ /* 0x001fc40000000079 */
[----:B------:R-:W-:-:S04]  /*86c0*/  LOP3.LUT R91, R91, 0x32, RZ, 0xfc, !PT ;  /* 0x000000325b5b7812 */ /* 0x000fc800078efcff */
[----:B------:R0:W3:Y:S01]  /*86d0*/  @!P5 LDG.E.U8 R121, desc[UR20][R122.64] ;  /* 0x000000147a79d981 */ /* 0x0000e2000c1e1100 */
[----:B------:R-:W-:Y:S02]  /*86e0*/  ISETP.GE.AND P5, PT, R91, UR22, PT ;  /* 0x000000165b007c0c */ /* 0x000fe4000bfa6270 */
[--C-:B------:R-:W-:Y:S02]  /*86f0*/  SHF.R.U32.HI R91, RZ, 0x6, R124.reuse ;  /* 0x00000006ff5b7819 */ /* 0x100fe4000001167c */
[----:B------:R-:W-:Y:S02]  /*8700*/  SHF.R.U32.HI R124, RZ, 0x6, R124 ;  /* 0x00000006ff7c7819 */ /* 0x000fe4000001167c */
[----:B------:R-:W-:Y:S02]  /*8710*/  PRMT R119, RZ, 0x7610, R119 ;  /* 0x00007610ff777816 */ /* 0x000fe40000000077 */
[----:B------:R-:W-:Y:S01]  /*8720*/  SGXT.U32 R124, R124, 0x1 ;  /* 0x000000017c7c781a */ /* 0x000fe20000000000 */
[----:B0-----:R-:W-:-:S02]  /*8730*/  @!P4 IMAD.MOV.U32 R122, RZ, RZ, R109 ;  /* 0x000000ffff7ac224 */ /* 0x001fc400078e006d */
[----:B------:R-:W-:Y:S01]  /*8740*/  @!P4 IMAD.MOV.U32 R123, RZ, RZ, R111 ;  /* 0x000000ffff7bc224 */ /* 0x000fe200078e006f */
[----:B------:R-:W-:-:S04]  /*8750*/  LOP3.LUT R124, R124, 0x34, RZ, 0xfc, !PT ;  /* 0x000000347c7c7812 */ /* 0x000fc800078efcff */
[----:B------:R0:W2:Y:S01]  /*8760*/  @!P4 LDG.E.U8 R119, desc[UR20][R122.64] ;  /* 0x000000147a77c981 */ /* 0x0000a2000c1e1100 */
[----:B------:R-:W-:Y:S02]  /*8770*/  ISETP.GE.AND P4, PT, R124, UR22, PT ;  /* 0x000000167c007c0c */ /* 0x000fe4000bf86270 */
[----:B------:R-:W1:Y:S01]  /*8780*/  S2R R124, SR_TID.X ;  /* 0x00000000007c7919 */ /* 0x000e620000002100 */
[----:B------:R-:W4:Y:S01]  /*8790*/  S2R R126, SR_TID.X ;  /* 0x00000000007e7919 */ /* 0x000f220000002100 */
[----:B------:R-:W-:Y:S01]  /*87a0*/  SGXT.U32 R91, R91, 0x1 ;  /* 0x000000015b5b781a */ /* 0x000fe20000000000 */
[----:B0-----:R-:W-:Y:S01]  /*87b0*/  @!P2 IMAD.MOV.U32 R122, RZ, RZ, R21 ;  /* 0x000000ffff7aa224 */ /* 0x001fe200078e0015 */
[----:B------:R-:W-:Y:S01]  /*87c0*/  PRMT R137, RZ, 0x7610, R137 ;  /* 0x00007610ff897816 */ /* 0x000fe20000000089 */
[----:B------:R-:W-:Y:S01]  /*87d0*/  @!P2 IMAD.MOV.U32 R123, RZ, RZ, R23 ;  /* 0x000000ffff7ba224 */ /* 0x000fe200078e0017 */
[----:B------:R-:W-:Y:S02]  /*87e0*/  LOP3.LUT R91, R91, 0x68, RZ, 0xfc, !PT ;  /* 0x000000685b5b7812 */ /* 0x000fe400078efcff */
[----:B------:R-:W-:-:S02]  /*87f0*/  PRMT R136, RZ, 0x7610, R136 ;  /* 0x00007610ff887816 */ /* 0x000fc40000000088 */
[----:B------:R0:W2:Y:S01]  /*8800*/  @!P2 LDG.E.U8 R137, desc[UR20][R122.64] ;  /* 0x000000147a89a981 */ /* 0x0000a2000c1e1100 */
[----:B------:R-:W-:Y:S02]  /*8810*/  ISETP.GE.AND P2, PT, R91, UR22, PT ;  /* 0x000000165b007c0c */ /* 0x000fe4000bf46270 */
        /* <DEDUP_REMOVED lines=13> */
[----:B----4-:R-:W-:Y:S02]  /*88f0*/  SHF.R.U32.HI R91, RZ, 0x6, R126 ;  /* 0x00000006ff5b7819 */ /* 0x010fe4000001167e */
[----:B------:R-:W-:Y:S02]  /*8900*/  LOP3.LUT R124, R124, 0x70, RZ, 0xfc, !PT ;  /* 0x000000707c7c7812 */ /* 0x000fe400078efcff */
[----:B------:R-:W-:Y:S01]  /*8910*/  SGXT.U32 R91, R91, 0x1 ;  /* 0x000000015b5b781a */ /* 0x000fe20000000000 */
[----:B------:R-:W-:Y:S01]  /*8920*/  @!P5 IMAD.MOV.U32 R125, RZ, RZ, R44 ;  /* 0x000000ffff7dd224 */ /* 0x000fe200078e002c */
[----:B------:R-:W-:Y:S01]  /*8930*/  ISETP.GE.AND P0, PT, R124, UR22, PT ;  /* 0x000000167c007c0c */ /* 0x000fe2000bf06270 */
[----:B------:R-:W-:Y:S01]  /*8940*/  @!P5 IMAD.MOV.U32 R124, RZ, RZ, R42 ;  /* 0x000000ffff7cd224 */ /* 0x000fe200078e002a */
[----:B0-----:R-:W-:-:S02]  /*8950*/  PRMT R122, RZ, 0x7610, R122 ;  /* 0x00007610ff7a7816 */ /* 0x001fc4000000007a */
[----:B------:R-:W-:-:S04]  /*8960*/  LOP3.LUT R91, R91, 0x36, RZ, 0xfc, !PT ;  /* 0x000000365b5b7812 */ /* 0x000fc800078efcff */
[----:B------:R0:W4:Y:S01]  /*8970*/  @!P5 LDG.E.U8 R122, desc[UR20][R124.64] ;  /* 0x000000147c7ad981 */ /* 0x000122000c1e1100 */
        /* <DEDUP_REMOVED lines=11> */
[----:B------:R-:W-:Y:S02]  /*8a30*/  SGXT.U32 R91, R91, 0x1 ;  /* 0x000000015b5b781a */ /* 0x000fe40000000000 */
[----:B------:R-:W-:Y:S01]  /*8a40*/  PRMT R134, RZ, 0x7610, R134 ;  /* 0x00007610ff867816 */ /* 0x000fe20000000086 */
[----:B0-----:R-:W-:Y:S02]  /*8a50*/  @!P2 IMAD.MOV.U32 R124, RZ, RZ, R26 ;  /* 0x000000ffff7ca224 */ /* 0x001fe400078e001a */
[----:B------:R-:W-:Y:S01]  /*8a60*/  @!P2 IMAD.MOV.U32 R125, RZ, RZ, R29 ;  /* 0x000000ffff7da224 */ /* 0x000fe200078e001d */
[----:B------:R-:W-:-:S02]  /*8a70*/  LOP3.LUT R91, R91, 0x3c, RZ, 0xfc, !PT ;  /* 0x0000003c5b5b7812 */ /* 0x000fc400078efcff */
[----:B------:R-:W-:Y:S02]  /*8a80*/  PRMT R151, RZ, 0x7610, R151 ;  /* 0x00007610ff977816 */ /* 0x000fe40000000097 */
[----:B------:R0:W2:Y:S01]  /*8a90*/  @!P2 LDG.E.U8 R134, desc[UR20][R124.64] ;  /* 0x000000147c86a981 */ /* 0x0000a2000c1e1100 */
[----:B------:R-:W-:Y:S02]  /*8aa0*/  ISETP.GE.AND P2, PT, R91, UR22, PT ;  /* 0x000000165b007c0c */ /* 0x000fe4000bf46270 */
[----:B------:R-:W-:Y:S01]  /*8ab0*/  PRMT R148, RZ, 0x7610, R148 ;  /* 0x00007610ff947816 */ /* 0x000fe20000000094 */
[----:B0-----:R-:W-:Y:S02]  /*8ac0*/  @!P0 IMAD.MOV.U32 R124, RZ, RZ, R27 ;  /* 0x000000ffff7c8224 */ /* 0x001fe400078e001b */
[----:B------:R-:W-:Y:S01]  /*8ad0*/  @!P0 IMAD.MOV.U32 R125, RZ, RZ, R30 ;  /* 0x000000ffff7d8224 */ /* 0x000fe200078e001e */
[----:B------:R-:W-:Y:S01]  /*8ae0*/  PRMT R123, RZ, 0x7610, R123 ;  /* 0x00007610ff7b7816 */ /* 0x000fe2000000007b */
[----:B------:R-:W-:-:S03]  /*8af0*/  @!P5 IMAD.MOV.U32 R127, RZ, RZ, R98 ;  /* 0x000000ffff7fd224 */ /* 0x000fc600078e0062 */
[----:B------:R0:W2:Y:S01]  /*8b00*/  @!P0 LDG.E.U8 R151, desc[UR20][R124.64] ;  /* 0x000000147c978981 */ /* 0x0000a2000c1e1100 */
[----:B-1----:R-:W-:Y:S02]  /*8b10*/  SHF.R.U32.HI R91, RZ, 0x6, R126 ;  /* 0x00000006ff5b7819 */ /* 0x002fe4000001167e */
[----:B------:R-:W-:Y:S02]  /*8b20*/  LEA.HI R126, R126, 0x3e, RZ, 0x1a ;  /* 0x0000003e7e7e7811 */ /* 0x000fe400078fd0ff */
[----:B------:R-:W-:Y:S02]  /*8b30*/  SGXT.U32 R91, R91, 0x1 ;  /* 0x000000015b5b781a */ /* 0x000fe40000000000 */
[----:B------:R-:W-:Y:S01]  /*8b40*/  ISETP.GE.AND P0, PT, R126, UR22, PT ;  /* 0x000000167e007c0c */ /* 0x000fe2000bf06270 */
[----:B0-----:R-:W-:Y:S01]  /*8b50*/  @!P1 IMAD.MOV.U32 R124, RZ, RZ, R165 ;  /* 0x000000ffff7c9224 */ /* 0x001fe200078e00a5 */
[----:B------:R-:W-:Y:S01]  /*8b60*/  LOP3.LUT R91, R91, 0x42, RZ, 0xfc, !PT ;  /* 0x000000425b5b7812 */ /* 0x000fe200078efcff */
[----:B------:R-:W-:-:S02]  /*8b70*/  @!P1 IMAD.MOV.U32 R125, RZ, RZ, R158 ;  /* 0x000000ffff7d9224 */ /* 0x000fc400078e009e */
[----:B------:R-:W-:-:S03]  /*8b80*/  @!P5 IMAD.MOV.U32 R126, RZ, RZ, R97 ;  /* 0x000000ffff7ed224 */ /* 0x000fc600078e0061 */
[----:B------:R0:W2:Y:S01]  /*8b90*/  @!P1 LDG.E.U8 R148, desc[UR20][R124.64] ;  /* 0x000000147c949981 */ /* 0x0000a2000c1e1100 */
[----:B------:R-:W-:Y:S02]  /*8ba0*/  ISETP.GE.AND P1, PT, R91, UR22, PT ;  /* 0x000000165b007c0c */ /* 0x000fe4000bf26270 */
[----:B------:R-:W1:Y:S01]  /*8bb0*/  S2R R91, SR_TID.X ;  /* 0x00000000005b7919 */ /* 0x000e620000002100 */
[----:B------:R0:W2:Y:S02]  /*8bc0*/  @!P5 LDG.E.U8 R123, desc[UR20][R126.64] ;  /* 0x000000147e7bd981 */ /* 0x0000a4000c1e1100 */
[----:B0-----:R-:W-:Y:S02]  /*8bd0*/  PRMT R125, RZ, 0x7610, R125 ;  /* 0x00007610ff7d7816 */ /* 0x001fe4000000007d */
[----:B------:R-:W-:Y:S01]  /*8be0*/  PRMT R124, RZ, 0x7610, R124 ;  /* 0x00007610ff7c7816 */ /* 0x000fe2000000007c */
[----:B------:R-:W-:Y:S02]  /*8bf0*/  @!P4 IMAD.MOV.U32 R126, RZ, RZ, R45 ;  /* 0x000000ffff7ec224 */ /* 0x000fe400078e002d */
[----:B------:R-:W-:-:S05]  /*8c00*/  @!P4 IMAD.MOV.U32 R127, RZ, RZ, R47 ;  /* 0x000000ffff7fc224 */ /* 0x000fca00078e002f */
[----:B------:R0:W2:Y:S02]  /*8c10*/  @!P4 LDG.E.U8 R125, desc[UR20][R126.64] ;  /* 0x000000147e7dc981 */ /* 0x0000a4000c1e1100 */
[----:B0-----:R-:W-:Y:S02]  /*8c20*/  @!P2 IMAD.MOV.U32 R126, RZ, RZ, R75 ;  /* 0x000000ffff7ea224 */ /* 0x001fe400078e004b */
[----:B------:R-:W-:-:S05]  /*8c30*/  @!P2 IMAD.MOV.U32 R127, RZ, RZ, R76 ;  /* 0x000000ffff7fa224 */ /* 0x000fca00078e004c */
[----:B------:R0:W2:Y:S02]  /*8c40*/  @!P2 LDG.E.U8 R124, desc[UR20][R126.64] ;  /* 0x000000147e7ca981 */ /* 0x0000a4000c1e1100 */
[----:B0-----:R-:W0:Y:S01]  /*8c50*/  S2R R127, SR_TID.X ;  /* 0x00000000007f7919 */ /* 0x001e220000002100 */
[----:B-1----:R-:W-:-:S04]  /*8c60*/  SHF.R.U32.HI R91, RZ, 0x6, R91 ;  /* 0x00000006ff5b7819 */ /* 0x002fc8000001165b */
[----:B------:R-:W-:-:S04]  /*8c70*/  SGXT.U32 R91, R91, 0x1 ;  /* 0x000000015b5b781a */ /* 0x000fc80000000000 */
[----:B------:R-:W-:-:S04]  /*8c80*/  LOP3.LUT R91, R91, 0x44, RZ, 0xfc, !PT ;  /* 0x000000445b5b7812 */ /* 0x000fc800078efcff */
[----:B------:R-:W-:Y:S01]  /*8c90*/  ISETP.GE.AND P5, PT, R91, UR22, PT ;  /* 0x000000165b007c0c */ /* 0x000fe2000bfa6270 */
[----:B------:R-:W-:Y:S01]  /*8ca0*/  @!P0 IMAD.MOV.U32 R126, RZ, RZ, R110 ;  /* 0x000000ffff7e8224 */ /* 0x000fe200078e006e */
[----:B------:R-:W-:Y:S02]  /*8cb0*/  PRMT R129, RZ, 0x7610, R129 ;  /* 0x00007610ff817816 */ /* 0x000fe40000000081 */
[--C-:B0-----:R-:W-:Y:S02]  /*8cc0*/  SHF.R.U32.HI R91, RZ, 0x6, R127.reuse ;  /* 0x00000006ff5b7819 */ /* 0x101fe4000001167f */
[----:B------:R-:W-:-:S04]  /*8cd0*/  SHF.R.U32.HI R127, RZ, 0x6, R127 ;  /* 0x00000006ff7f7819 */ /* 0x000fc8000001167f */
[----:B------:R-:W-:-:S04]  /*8ce0*/  SGXT.U32 R127, R127, 0x1 ;  /* 0x000000017f7f781a */ /* 0x000fc80000000000 */
[----:B------:R-:W-:-:S04]  /*8cf0*/  LOP3.LUT R127, R127, 0x46, RZ, 0xfc, !PT ;  /* 0x000000467f7f7812 */ /* 0x000fc800078efcff */
[----:B------:R-:W-:Y:S01]  /*8d00*/  ISETP.GE.AND P4, PT, R127, UR22, PT ;  /* 0x000000167f007c0c */ /* 0x000fe2000bf86270 */
[----:B------:R-:W-:Y:S01]  /*8d10*/  @!P0 IMAD.MOV.U32 R127, RZ, RZ, R112 ;  /* 0x000000ffff7f8224 */ /* 0x000fe200078e0070 */
[----:B------:R-:W-:-:S04]  /*8d20*/  PRMT R130, RZ, 0x7610, R130 ;  /* 0x00007610ff827816 */ /* 0x000fc80000000082 */
[----:B------:R0:W2:Y:S01]  /*8d30*/  @!P0 LDG.E.U8 R129, desc[UR20][R126.64] ;  /* 0x000000147e818981 */ /* 0x0000a2000c1e1100 */
[----:B------:R-:W-:Y:S01]  /*8d40*/  SGXT.U32 R91, R91, 0x1 ;  /* 0x000000015b5b781a */ /* 0x000fe20000000000 */
[----:B0-----:R-:W-:Y:S02]  /*8d50*/  @!P1 IMAD.MOV.U32 R126, RZ, RZ, R46 ;  /* 0x000000ffff7e9224 */ /* 0x001fe400078e002e */
[----:B------:R-:W-:-:S05]  /*8d60*/  @!P1 IMAD.MOV.U32 R127, RZ, RZ, R48 ;  /* 0x000000ffff7f9224 */ /* 0x000fca00078e0030 */
[----:B------:R0:W2:Y:S01]  /*8d70*/  @!P1 LDG.E.U8 R130, desc[UR20][R126.64] ;  /* 0x000000147e829981 */ /* 0x0000a2000c1e1100 */
[----:B------:R-:W-:Y:S01]  /*8d80*/  LOP3.LUT R91, R91, 0x4a, RZ, 0xfc, !PT ;  /* 0x0000004a5b5b7812 */ /* 0x000fe200078efcff */
[----:B0-----:R-:W0:Y:S03]  /*8d90*/  S2R R127, SR_TID.X ;  /* 0x00000000007f7919 */ /* 0x001e260000002100 */
[----:B------:R-:W-:Y:S02]  /*8da0*/  ISETP.GE.AND P2, PT, R91, UR22, PT ;  /* 0x000000165b007c0c */ /* 0x000fe4000bf46270 */
[----:B------:R-:W1:Y:S01]  /*8db0*/  S2R R91, SR_TID.X ;  /* 0x00000000005b7919 */ /* 0x000e620000002100 */
[----:B------:R-:W-:Y:S01]  /*8dc0*/  PRMT R131, RZ, 0x7610, R131 ;  /* 0x00007610ff837816 */ /* 0x000fe20000000083 */
[----:B------:R-:W-:Y:S01]  /*8dd0*/  @!P5 IMAD.MOV.U32 R126, RZ, RZ, R77 ;  /* 0x000000ffff7ed224 */ /* 0x000fe200078e004d */
[----:B------:R-:W-:-:S02]  /*8de0*/  PRMT R132, RZ, 0x7610, R132 ;  /* 0x00007610ff847816 */ /* 0x000fc40000000084 */
[----:B0-----:R-:W-:-:S04]  /*8df0*/  SHF.R.U32.HI R127, RZ, 0x6, R127 ;  /* 0x00000006ff7f7819 */ /* 0x001fc8000001167f */
[----:B------:R-:W-:-:S04]  /*8e00*/  SGXT.U32 R127, R127, 0x1 ;  /* 0x000000017f7f781a */ /* 0x000fc80000000000 */
[----:B------:R-:W-:Y:S02]  /*8e10*/  LOP3.LUT R127, R127, 0x4c, RZ, 0xfc, !PT ;  /* 0x0000004c7f7f7812 */ /* 0x000fe400078efcff */
[----:B-1----:R-:W-:Y:S02]  /*8e20*/  LEA.HI R91, R91, 0x4e, RZ, 0x1a ;  /* 0x0000004e5b5b7811 */ /* 0x002fe400078fd0ff */
[----:B------:R-:W-:Y:S01]  /*8e30*/  ISETP.GE.AND P0, PT, R127, UR22, PT ;  /* 0x000000167f007c0c */ /* 0x000fe2000bf06270 */
[----:B------:R-:W-:Y:S01]  /*8e40*/  @!P5 IMAD.MOV.U32 R127, RZ, RZ, R79 ;  /* 0x000000ffff7fd224 */ /* 0x000fe200078e004f */
[----:B------:R-:W-:Y:S02]  /*8e50*/  ISETP.GE.AND P1, PT, R91, UR22, PT ;  /* 0x000000165b007c0c */ /* 0x000fe4000bf26270 */
[----:B------:R-:W0:Y:S02]  /*8e60*/  S2R R91, SR_TID.X ;  /* 0x00000000005b7919 */ /* 0x000e240000002100 */
[----:B------:R1:W2:Y:S01]  /*8e70*/  @!P5 LDG.E.U8 R131, desc[UR20][R126.64] ;  /* 0x000000147e83d981 */ /* 0x0002a2000c1e1100 */
[----:B------:R-:W-:Y:S01]  /*8e80*/  PRMT R133, RZ, 0x7610, R133 ;  /* 0x00007610ff857816 */ /* 0x000fe20000000085 */
[----:B-1----:R-:W-:-:S02]  /*8e90*/  @!P4 IMAD.MOV.U32 R126, RZ, RZ, R99 ;  /* 0x000000ffff7ec224 */ /* 0x002fc400078e0063 */
[----:B------:R-:W-:-:S05]  /*8ea0*/  @!P4 IMAD.MOV.U32 R127, RZ, RZ, R101 ;  /* 0x000000ffff7fc224 */ /* 0x000fca00078e0065 */
[----:B------:R1:W2:Y:S02]  /*8eb0*/  @!P4 LDG.E.U8 R132, desc[UR20][R126.64] ;  /* 0x000000147e84c981 */ /* 0x0002a4000c1e1100 */
[----:B-1----:R-:W-:Y:S02]  /*8ec0*/  @!P2 IMAD.MOV.U32 R126, RZ, RZ, R49 ;  /* 0x000000ffff7ea224 */ /* 0x002fe400078e0031 */
[----:B------:R-:W-:-:S05]  /*8ed0*/  @!P2 IMAD.MOV.U32 R127, RZ, RZ, R51 ;  /* 0x000000ffff7fa224 */ /* 0x000fca00078e0033 */
[----:B------:R1:W2:Y:S02]  /*8ee0*/  @!P2 LDG.E.U8 R133, desc[UR20][R126.64] ;  /* 0x000000147e85a981 */ /* 0x0002a4000c1e1100 */
[----:B-1----:R-:W1:Y:S01]  /*8ef0*/  S2R R127, SR_TID.X ;  /* 0x00000000007f7919 */ /* 0x002e620000002100 */
[----:B0-----:R-:W-:-:S04]  /*8f00*/  SHF.R.U32.HI R91, RZ, 0x6, R91 ;  /* 0x00000006ff5b7819 */ /* 0x001fc8000001165b */
[----:B------:R-:W-:-:S04]  /*8f10*/  SGXT.U32 R91, R91, 0x1 ;  /* 0x000000015b5b781a */ /* 0x000fc80000000000 */
[----:B------:R-:W-:-:S04]  /*8f20*/  LOP3.LUT R91, R91, 0x52, RZ, 0xfc, !PT ;  /* 0x000000525b5b7812 */ /* 0x000fc800078efcff */
[----:B------:R-:W-:Y:S01]  /*8f30*/  ISETP.GE.AND P5, PT, R91, UR22, PT ;  /* 0x000000165b007c0c */ /* 0x000fe2000bfa6270 */
[----:B------:R-:W-:Y:S01]  /*8f40*/  @!P0 IMAD.MOV.U32 R126, RZ, RZ, R78 ;  /* 0x000000ffff7e8224 */ /* 0x000fe200078e004e */
[----:B------:R-:W-:Y:S02]  /*8f50*/  PRMT R149, RZ, 0x7610, R149 ;  /* 0x00007610ff957816 */ /* 0x000fe40000000095 */
[--C-:B-1----:R-:W-:Y:S02]  /*8f60*/  SHF.R.U32.HI R91, RZ, 0x6, R127.reuse ;  /* 0x00000006ff5b7819 */ /* 0x102fe4000001167f */
[----:B------:R-:W-:Y:S02]  /*8f70*/  SHF.R.U32.HI R127, RZ, 0x6, R127 ;  /* 0x00000006ff7f7819 */ /* 0x000fe4000001167f */
[----:B------:R-:W-:Y:S02]  /*8f80*/  SGXT.U32 R91, R91, 0x1 ;  /* 0x000000015b5b781a */ /* 0x000fe40000000000 */
[----:B------:R-:W-:-:S02]  /*8f90*/  SGXT.U32 R127, R127, 0x1 ;  /* 0x000000017f7f781a */ /* 0x000fc40000000000 */
[----:B------:R-:W-:Y:S02]  /*8fa0*/  LOP3.LUT R91, R91, 0x56, RZ, 0xfc, !PT ;  /* 0x000000565b5b7812 */ /* 0x000fe400078efcff */
[----:B------:R-:W-:Y:S02]  /*8fb0*/  LOP3.LUT R127, R127, 0x54, RZ, 0xfc, !PT ;  /* 0x000000547f7f7812 */ /* 0x000fe400078efcff */
[----:B------:R-:W-:Y:S02]  /*8fc0*/  ISETP.GE.AND P2, PT, R91, UR22, PT ;  /* 0x000000165b007c0c */ /* 0x000fe4000bf46270 */
[----:B------:R-:W0:Y:S01]  /*8fd0*/  S2R R91, SR_TID.X ;  /* 0x00000000005b7919 */ /* 0x000e220000002100 */
[----:B------:R-:W-:Y:S01]  /*8fe0*/  ISETP.GE.AND P4, PT, R127, UR22, PT ;  /* 0x000000167f007c0c */ /* 0x000fe2000bf86270 */
[----:B------:R-:W-:Y:S01]  /*8ff0*/  @!P0 IMAD.MOV.U32 R127, RZ, RZ, R80 ;  /* 0x000000ffff7f8224 */ /* 0x000fe200078e0050 */
[----:B------:R-:W-:-:S04]  /*9000*/  PRMT R150, RZ, 0x7610, R150 ;  /* 0x00007610ff967816 */ /* 0x000fc80000000096 */
        /* <DEDUP_REMOVED lines=8> */
[----:B------:R-:W-:Y:S02]  /*9090*/  ISETP.GE.AND P1, PT, R91, UR22, PT ;  /* 0x000000165b007c0c */ /* 0x000fe4000bf26270 */
[----:B------:R-:W0:Y:S01]  /*90a0*/  S2R R91, SR_TID.X ;  /* 0x00000000005b7919 */ /* 0x000e220000002100 */
[----:B------:R-:W-:Y:S01]  /*90b0*/  PRMT R152, RZ, 0x7610, R152 ;  /* 0x00007610ff987816 */ /* 0x000fe20000000098 */
[----:B------:R-:W-:Y:S01]  /*90c0*/  @!P5 IMAD.MOV.U32 R126, RZ, RZ, R50 ;  /* 0x000000ffff7ed224 */ /* 0x000fe200078e0032 */
[----:B-1----:R-:W-:-:S04]  /*90d0*/  SHF.R.U32.HI R127, RZ, 0x6, R127 ;  /* 0x00000006ff7f7819 */ /* 0x002fc8000001167f */
[----:B------:R-:W-:-:S04]  /*90e0*/  SGXT.U32 R127, R127, 0x1 ;  /* 0x000000017f7f781a */ /* 0x000fc80000000000 */
[----:B------:R-:W-:-:S04]  /*90f0*/  LOP3.LUT R127, R127, 0x5a, RZ, 0xfc, !PT ;  /* 0x0000005a7f7f7812 */ /* 0x000fc800078efcff */
[----:B------:R-:W-:Y:S01]  /*9100*/  ISETP.GE.AND P0, PT, R127, UR22, PT ;  /* 0x000000167f007c0c */ /* 0x000fe2000bf06270 */
[----:B------:R-:W-:Y:S01]  /*9110*/  @!P5 IMAD.MOV.U32 R127, RZ, RZ, R52 ;  /* 0x000000ffff7fd224 */ /* 0x000fe200078e0034 */
[----:B------:R-:W-:-:S04]  /*9120*/  PRMT R153, RZ, 0x7610, R153 ;  /* 0x00007610ff997816 */ /* 0x000fc80000000099 */
[----:B------:R1:W2:Y:S01]  /*9130*/  @!P5 LDG.E.U8 R152, desc[UR20][R126.64] ;  /* 0x000000147e98d981 */ /* 0x0002a2000c1e1100 */
[----:B------:R-:W-:Y:S01]  /*9140*/  PRMT R154, RZ, 0x7610, R154 ;  /* 0x00007610ff9a7816 */ /* 0x000fe2000000009a */
[----:B-1----:R-:W-:Y:S02]  /*9150*/  @!P4 IMAD.MOV.U32 R126, RZ, RZ, R81 ;  /* 0x000000ffff7ec224 */ /* 0x002fe400078e0051 */
[----:B------:R-:W-:-:S05]  /*9160*/  @!P4 IMAD.MOV.U32 R127, RZ, RZ, R82 ;  /* 0x000000ffff7fc224 */ /* 0x000fca00078e0052 */
[----:B------:R1:W2:Y:S02]  /*9170*/  @!P4 LDG.E.U8 R153, desc[UR20][R126.64] ;  /* 0x000000147e99c981 */ /* 0x0002a4000c1e1100 */
[----:B-1----:R-:W-:Y:S02]  /*9180*/  @!P2 IMAD.MOV.U32 R126, RZ, RZ, R100 ;  /* 0x000000ffff7ea224 */ /* 0x002fe400078e0064 */
[----:B------:R-:W-:-:S05]  /*9190*/  @!P2 IMAD.MOV.U32 R127, RZ, RZ, R102 ;  /* 0x000000ffff7fa224 */ /* 0x000fca00078e0066 */
[----:B------:R0:W2:Y:S01]  /*91a0*/  @!P2 LDG.E.U8 R154, desc[UR20][R126.64] ;  /* 0x000000147e9aa981 */ /* 0x0000a2000c1e1100 */
[----:B------:R-:W-:Y:S02]  /*91b0*/  PRMT R159, RZ, 0x7610, R159 ;  /* 0x00007610ff9f7816 */ /* 0x000fe4000000009f */
[----:B0-----:R-:W-:Y:S01]  /*91c0*/  LEA.HI R127, R91, 0x5e, RZ, 0x1a ;  /* 0x0000005e5b7f7811 */ /* 0x001fe200078fd0ff */
[----:B------:R-:W-:-:S03]  /*91d0*/  @!P0 IMAD.MOV.U32 R126, RZ, RZ, R53 ;  /* 0x000000ffff7e8224 */ /* 0x000fc600078e0035 */
[----:B------:R-:W-:Y:S01]  /*91e0*/  ISETP.GE.AND P2, PT, R127, UR22, PT ;  /* 0x000000167f007c0c */ /* 0x000fe2000bf46270 */
[----:B------:R-:W-:Y:S01]  /*91f0*/  @!P0 IMAD.MOV.U32 R127, RZ, RZ, R54 ;  /* 0x000000ffff7f8224 */ /* 0x000fe200078e0036 */
[----:B------:R-:W-:-:S04]  /*9200*/  PRMT R160, RZ, 0x7610, R160 ;  /* 0x00007610ffa07816 */ /* 0x000fc800000000a0 */
[----:B------:R0:W2:Y:S01]  /*9210*/  @!P0 LDG.E.U8 R159, desc[UR20][R126.64] ;  /* 0x000000147e9f8981 */ /* 0x0000a2000c1e1100 */
[----:B------:R-:W-:Y:S01]  /*9220*/  PRMT R164, RZ, 0x7610, R164 ;  /* 0x00007610ffa47816 */ /* 0x000fe200000000a4 */
[----:B0-----:R-:W-:Y:S02]  /*9230*/  @!P1 IMAD.MOV.U32 R126, RZ, RZ, R83 ;  /* 0x000000ffff7e9224 */ /* 0x001fe400078e0053 */
[----:B------:R-:W-:-:S05]  /*9240*/  @!P1 IMAD.MOV.U32 R127, RZ, RZ, R85 ;  /* 0x000000ffff7f9224 */ /* 0x000fca00078e0055 */
[----:B------:R0:W2:Y:S02]  /*9250*/  @!P1 LDG.E.U8 R160, desc[UR20][R126.64] ;  /* 0x000000147ea09981 */ /* 0x0000a4000c1e1100 */
[----:B0-----:R-:W-:Y:S02]  /*9260*/  @!P2 IMAD.MOV.U32 R126, RZ, RZ, R115 ;  /* 0x000000ffff7ea224 */ /* 0x001fe400078e0073 */
[----:B------:R-:W-:-:S05]  /*9270*/  @!P2 IMAD.MOV.U32 R127, RZ, RZ, R116 ;  /* 0x000000ffff7fa224 */ /* 0x000fca00078e0074 */
[----:B------:R0:W2:Y:S02]  /*9280*/  @!P2 LDG.E.U8 R164, desc[UR20][R126.64] ;  /* 0x000000147ea4a981 */ /* 0x0000a4000c1e1100 */
[----:B0-----:R-:W0:Y:S01]  /*9290*/  S2R R127, SR_TID.X ;  /* 0x00000000007f7919 */ /* 0x001e220000002100 */
[----:B------:R-:W-:-:S04]  /*92a0*/  SHF.R.U32.HI R91, RZ, 0x6, R91 ;  /* 0x00000006ff5b7819 */ /* 0x000fc8000001165b */
[----:B------:R-:W-:-:S04]  /*92b0*/  SGXT.U32 R91, R91, 0x1 ;  /* 0x000000015b5b781a */ /* 0x000fc80000000000 */
[----:B------:R-:W-:-:S04]  /*92c0*/  LOP3.LUT R91, R91, 0x62, RZ, 0xfc, !PT ;  /* 0x000000625b5b7812 */ /* 0x000fc800078efcff */
[----:B------:R-:W-:Y:S02]  /*92d0*/  ISETP.GE.AND P0, PT, R91, UR22, PT ;  /* 0x000000165b007c0c */ /* 0x000fe4000bf06270 */
[----:B0-----:R-:W-:-:S04]  /*92e0*/  SHF.R.U32.HI R127, RZ, 0x6, R127 ;  /* 0x00000006ff7f7819 */ /* 0x001fc8000001167f */
[----:B------:R-:W-:-:S04]  /*92f0*/  SGXT.U32 R127, R127, 0x1 ;  /* 0x000000017f7f781a */ /* 0x000fc80000000000 */
[----:B------:R-:W-:-:S04]  /*9300*/  LOP3.LUT R127, R127, 0x64, RZ, 0xfc, !PT ;  /* 0x000000647f7f7812 */ /* 0x000fc800078efcff */
[----:B------:R-:W-:Y:S01]  /*9310*/  ISETP.GE.AND P1, PT, R127, UR22, PT ;  /* 0x000000167f007c0c */ /* 0x000fe2000bf26270 */
[----:B------:R-:W-:Y:S01]  /*9320*/  @!P0 IMAD.MOV.U32 R126, RZ, RZ, R55 ;  /* 0x000000ffff7e8224 */ /* 0x000fe200078e0037 */
[----:B------:R-:W-:Y:S01]  /*9330*/  PRMT R166, RZ, 0x7610, R166 ;  /* 0x00007610ffa67816 */ /* 0x000fe200000000a6 */
[----:B------:R-:W-:Y:S01]  /*9340*/  @!P0 IMAD.MOV.U32 R127, RZ, RZ, R57 ;  /* 0x000000ffff7f8224 */ /* 0x000fe200078e0039 */
[----:B------:R-:W-:Y:S01]  /*9350*/  PRMT R168, RZ, 0x7610, R168 ;  /* 0x00007610ffa87816 */ /* 0x000fe200000000a8 */
[----:B------:R-:W0:Y:S03]  /*9360*/  S2R R91, SR_TID.X ;  /* 0x00000000005b7919 */ /* 0x000e260000002100 */
[----:B------:R1:W2:Y:S05]  /*9370*/  @!P0 LDG.E.U8 R166, desc[UR20][R126.64] ;  /* 0x000000147ea68981 */ /* 0x0002aa000c1e1100 */
[----:B-1----:R-:W-:-:S02]  /*9380*/  @!P1 IMAD.MOV.U32 R126, RZ, RZ, R84 ;  /* 0x000000ffff7e9224 */ /* 0x002fc400078e0054 */
        /* <DEDUP_REMOVED lines=8> */
[----:B-1----:R-:W-:-:S04]  /*9410*/  SHF.R.U32.HI R127, RZ, 0x6, R127 ;  /* 0x00000006ff7f7819 */ /* 0x002fc8000001167f */
[----:B------:R-:W-:-:S04]  /*9420*/  SGXT.U32 R127, R127, 0x1 ;  /* 0x000000017f7f781a */ /* 0x000fc80000000000 */
[----:B------:R-:W-:-:S04]  /*9430*/  LOP3.LUT R127, R127, 0x6a, RZ, 0xfc, !PT ;  /* 0x0000006a7f7f7812 */ /* 0x000fc800078efcff */
[----:B------:R-:W-:Y:S01]  /*9440*/  ISETP.GE.AND P1, PT, R127, UR22, PT ;  /* 0x000000167f007c0c */ /* 0x000fe2000bf26270 */
[----:B------:R-:W-:Y:S01]  /*9450*/  @!P0 IMAD.MOV.U32 R126, RZ, RZ, R103 ;  /* 0x000000ffff7e8224 */ /* 0x000fe200078e0067 */
[----:B------:R-:W-:Y:S01]  /*9460*/  PRMT R170, RZ, 0x7610, R170 ;  /* 0x00007610ffaa7816 */ /* 0x000fe200000000aa */
[----:B------:R-:W-:Y:S01]  /*9470*/  @!P0 IMAD.MOV.U32 R127, RZ, RZ, R104 ;  /* 0x000000ffff7f8224 */ /* 0x000fe200078e0068 */
[----:B------:R-:W-:-:S04]  /*9480*/  PRMT R172, RZ, 0x7610, R172 ;  /* 0x00007610ffac7816 */ /* 0x000fc800000000ac */
[----:B------:R1:W2:Y:S05]  /*9490*/  @!P0 LDG.E.U8 R170, desc[UR20][R126.64] ;  /* 0x000000147eaa8981 */ /* 0x0002aa000c1e1100 */
        /* <DEDUP_REMOVED lines=8> */
[----:B------:R-:W-:Y:S02]  /*9520*/  PRMT R174, RZ, 0x7610, R174 ;  /* 0x00007610ffae7816 */ /* 0x000fe400000000ae */
[----:B-1----:R-:W-:-:S04]  /*9530*/  LEA.HI R127, R127, 0x6e, RZ, 0x1a ;  /* 0x0000006e7f7f7811 */ /* 0x002fc800078fd0ff */
[----:B------:R-:W-:-:S05]  /*9540*/  ISETP.GE.AND P1, PT, R127, UR22, PT ;  /* 0x000000167f007c0c */ /* 0x000fca000bf26270 */
[----:B------:R-:W-:Y:S02]  /*9550*/  @!P0 IMAD.MOV.U32 R126, RZ, RZ, R87 ;  /* 0x000000ffff7e8224 */ /* 0x000fe400078e0057 */
[----:B------:R-:W-:Y:S01]  /*9560*/  @!P0 IMAD.MOV.U32 R127, RZ, RZ, R88 ;  /* 0x000000ffff7f8224 */ /* 0x000fe200078e0058 */
[----:B------:R-:W-:Y:S01]  /*9570*/  PRMT R176, RZ, 0x7610, R176 ;  /* 0x00007610ffb07816 */ /* 0x000fe200000000b0 */
[----:B------:R-:W0:Y:S03]  /*9580*/  S2R R91, SR_TID.X ;  /* 0x00000000005b7919 */ /* 0x000e260000002100 */
        /* <DEDUP_REMOVED lines=9> */
[----:B-1----:R-:W-:-:S04]  /*9620*/  SHF.R.U32.HI R127, RZ, 0x6, R127 ;  /* 0x00000006ff7f7819 */ /* 0x002fc8000001167f */
        /* <DEDUP_REMOVED lines=11> */
[----:B------:R1:W3:Y:S02]  /*96e0*/  @!P1 LDG.E.U8 R180, desc[UR20][R126.64] ;  /* 0x000000147eb49981 */ /* 0x0002e4000c1e1100 */
        /* <DEDUP_REMOVED lines=14> */
[----:B------:R1:W3:Y:S05]  /*97d0*/  @!P0 LDG.E.U8 R182, desc[UR20][R126.64] ;  /* 0x000000147eb68981 */ /* 0x0002ea000c1e1100 */
[----:B-1----:R-:W-:Y:S02]  /*97e0*/  @!P1 IMAD.MOV.U32 R126, RZ, RZ, R171 ;  /* 0x000000ffff7e9224 */ /* 0x002fe400078e00ab */
        /* <DEDUP_REMOVED lines=8> */
[----:B------:R-:W-:Y:S02]  /*9870*/  PRMT R186, RZ, 0x7610, R186 ;  /* 0x00007610ffba7816 */ /* 0x000fe400000000ba */
[----:B-1----:R-:W-:-:S04]  /*9880*/  LEA.HI R127, R127, 0x7e, RZ, 0x1a ;  /* 0x0000007e7f7f7811 */ /* 0x002fc800078fd0ff */
[----:B------:R-:W-:-:S04]  /*9890*/  ISETP.GE.AND P1, PT, R127, UR22, PT ;  /* 0x000000167f007c0c */ /* 0x000fc8000bf26270 */
[----:B------:R-:W-:Y:S02]  /*98a0*/  @!P0 IMAD.MOV.U32 R126, RZ, RZ, R175 ;  /* 0x000000ffff7e8224 */ /* 0x000fe400078e00af */
[----:B------:R-:W-:Y:S01]  /*98b0*/  @!P0 IMAD.MOV.U32 R127, RZ, RZ, R173 ;  /* 0x000000ffff7f8224 */ /* 0x000fe200078e00ad */
[----:B------:R-:W-:-:S04]  /*98c0*/  PRMT R188, RZ, 0x7610, R188 ;  /* 0x00007610ffbc7816 */ /* 0x000fc800000000bc */
[----:B------:R1:W3:Y:S02]  /*98d0*/  @!P0 LDG.E.U8 R186, desc[UR20][R126.64] ;  /* 0x000000147eba8981 */ /* 0x0002e4000c1e1100 */
[----:B-1----:R-:W-:Y:S02]  /*98e0*/  @!P1 IMAD.MOV.U32 R126, RZ, RZ, R179 ;  /* 0x000000ffff7e9224 */ /* 0x002fe400078e00b3 */
[----:B------:R-:W-:Y:S01]  /*98f0*/  @!P1 IMAD.MOV.U32 R127, RZ, RZ, R177 ;  /* 0x000000ffff7f9224 */ /* 0x000fe200078e00b1 */
[----:B0-----:R-:W-:-:S04]  /*9900*/  LOP3.LUT R91, R91, 0x7f, RZ, 0xc0, !PT ;  /* 0x0000007f5b5b7812 */ /* 0x001fc800078ec0ff */
[----:B------:R0:W3:Y:S01]  /*9910*/  @!P1 LDG.E.U8 R188, desc[UR20][R126.64] ;  /* 0x000000147ebc9981 */ /* 0x0000e2000c1e1100 */
[----:B------:R-:W-:Y:S01]  /*9920*/  BAR.SYNC.DEFER_BLOCKING 0x0 ;  /* 0x0000000000007b1d */ /* 0x000fe20000010000 */
[----:B------:R-:W-:Y:S02]  /*9930*/  ISETP.GE.AND P0, PT, R91, UR22, PT ;  /* 0x000000165b007c0c */ /* 0x000fe4000bf06270 */
[----:B------:R-:W-:Y:S02]  /*9940*/  PRMT R190, RZ, 0x7610, R190 ;  /* 0x00007610ffbe7816 */ /* 0x000fe400000000be */
[----:B------:R-:W-:-:S09]  /*9950*/  PRMT R192, RZ, 0x7610, R192 ;  /* 0x00007610ffc07816 */ /* 0x000fd200000000c0 */
[----:B0-----:R-:W-:Y:S02]  /*9960*/  @!P0 IMAD.MOV.U32 R126, RZ, RZ, R183 ;  /* 0x000000ffff7e8224 */ /* 0x001fe400078e00b7 */
[----:B------:R-:W-:Y:S01]  /*9970*/  @!P0 IMAD.MOV.U32 R127, RZ, RZ, R181 ;  /* 0x000000ffff7f8224 */ /* 0x000fe200078e00b5 */
[----:B------:R-:W-:-:S04]  /*9980*/  PRMT R194, RZ, 0x7610, R194 ;  /* 0x00007610ffc27816 */ /* 0x000fc800000000c2 */
[----:B------:R0:W3:Y:S02]  /*9990*/  @!P0 LDG.E.U8 R190, desc[UR20][R126.64] ;  /* 0x000000147ebe8981 */ /* 0x0000e4000c1e1100 */
[----:B0-----:R-:W-:Y:S02]  /*99a0*/  @!P0 IMAD.MOV.U32 R126, RZ, RZ, R209 ;  /* 0x000000ffff7e8224 */ /* 0x001fe400078e00d1 */
[----:B------:R-:W-:-:S05]  /*99b0*/  @!P0 IMAD.MOV.U32 R127, RZ, RZ, R208 ;  /* 0x000000ffff7f8224 */ /* 0x000fca00078e00d0 */
[----:B------:R0:W3:Y:S01]  /*99c0*/  @!P0 LDG.E.U8 R192, desc[UR20][R126.64] ;  /* 0x000000147ec08981 */ /* 0x0000e2000c1e1100 */
[----:B------:R-:W-:Y:S01]  /*99d0*/  PRMT R196, RZ, 0x7610, R196 ;  /* 0x00007610ffc47816 */ /* 0x000fe200000000c4 */
        /* <DEDUP_REMOVED lines=14> */
[----:B------:R0:W3:Y:S04]  /*9ac0*/  @!P0 LDG.E.U8 R200, desc[UR20][R126.64] ;  /* 0x000000147ec88981 */ /* 0x0000e8000c1e1100 */
[----:B------:R1:W-:Y:S01]  /*9ad0*/  STS.U8 [R91+UR9+0x2000], R147 ;  /* 0x002000935b007988 */ /* 0x0003e20008000009 */
[----:B0-----:R-:W-:Y:S02]  /*9ae0*/  @!P0 IMAD.MOV.U32 R126, RZ, RZ, R227 ;  /* 0x000000ffff7e8224 */ /* 0x001fe400078e00e3 */
[----:B------:R-:W-:Y:S01]  /*9af0*/  @!P0 IMAD.MOV.U32 R127, RZ, RZ, R226 ;  /* 0x000000ffff7f8224 */ /* 0x000fe200078e00e2 */
[----:B-1----:R-:W-:-:S04]  /*9b00*/  PRMT R147, RZ, 0x7610, R147 ;  /* 0x00007610ff937816 */ /* 0x002fc80000000093 */
[----:B------:R0:W3:Y:S04]  /*9b10*/  @!P0 LDG.E.U8 R202, desc[UR20][R126.64] ;  /* 0x000000147eca8981 */ /* 0x0000e8000c1e1100 */
[----:B------:R1:W-:Y:S01]  /*9b20*/  STS.U8 [R91+UR9+0x2200], R146 ;  /* 0x002200925b007988 */ /* 0x0003e20008000009 */
[----:B0-----:R-:W-:Y:S02]  /*9b30*/  @!P0 IMAD.MOV.U32 R126, RZ, RZ, R245 ;  /* 0x000000ffff7e8224 */ /* 0x001fe400078e00f5 */
[----:B------:R-:W-:Y:S01]  /*9b40*/  @!P0 IMAD.MOV.U32 R127, RZ, RZ, R244 ;  /* 0x000000ffff7f8224 */ /* 0x000fe200078e00f4 */
[----:B-1----:R-:W-:-:S04]  /*9b50*/  PRMT R146, RZ, 0x7610, R146 ;  /* 0x00007610ff927816 */ /* 0x002fc80000000092 */
[----:B------:R0:W3:Y:S04]  /*9b60*/  @!P0 LDG.E.U8 R147, desc[UR20][R126.64] ;  /* 0x000000147e938981 */ /* 0x0000e8000c1e1100 */
[----:B--2---:R1:W-:Y:S01]  /*9b70*/  STS.U8 [R91+UR9+0x2400], R145 ;  /* 0x002400915b007988 */ /* 0x0043e20008000009 */
[----:B0-----:R-:W-:Y:S02]  /*9b80*/  @!P0 IMAD.MOV.U32 R126, RZ, RZ, R191 ;  /* 0x000000ffff7e8224 */ /* 0x001fe400078e00bf */
[----:B------:R-:W-:Y:S01]  /*9b90*/  @!P0 IMAD.MOV.U32 R127, RZ, RZ, R189 ;  /* 0x000000ffff7f8224 */ /* 0x000fe200078e00bd */
[----:B-1----:R-:W-:-:S04]  /*9ba0*/  PRMT R145, RZ, 0x7610, R145 ;  /* 0x00007610ff917816 */ /* 0x002fc80000000091 */
[----:B------:R0:W2:Y:S04]  /*9bb0*/  @!P0 LDG.E.U8 R146, desc[UR20][R126.64] ;  /* 0x000000147e928981 */ /* 0x0000a8000c1e1100 */
[----:B------:R1:W-:Y:S01]  /*9bc0*/  STS.U8 [R91+UR9+0x2600], R144 ;  /* 0x002600905b007988 */ /* 0x0003e20008000009 */
        /* <DEDUP_REMOVED lines=63> */
[----:B------:R0:W2:Y:S02]  /*9fc0*/  @!P0 LDG.E.U8 R151, desc[UR20][R126.64] ;  /* 0x000000147e978981 */ /* 0x0000a4000c1e1100 */
[----:B0-----:R-:W-:Y:S02]  /*9fd0*/  @!P0 IMAD.MOV.U32 R126, RZ, RZ, R235 ;  /* 0x000000ffff7e8224 */ /* 0x001fe400078e00eb */
[----:B------:R-:W-:-:S05]  /*9fe0*/  @!P0 IMAD.MOV.U32 R127, RZ, RZ, R234 ;  /* 0x000000ffff7f8224 */ /* 0x000fca00078e00ea */
[----:B------:R0:W2:Y:S04]  /*9ff0*/  @!P0 LDG.E.U8 R148, desc[UR20][R126.64] ;  /* 0x000000147e948981 */ /* 0x0000a8000c1e1100 */
[----:B------:R-:W0:Y:S01]  /*a000*/  LDL R127, [R1] ;  /* 0x00000000017f7983 */ /* 0x000e220000100800 */
[----:B------:R-:W-:-:S05]  /*a010*/  LOP3.LUT R91, R91, 0x10, RZ, 0x3c, !PT ;  /* 0x000000105b5b7812 */ /* 0x000fca00078e3cff */
[----:B------:R1:W-:Y:S04]  /*a020*/  STS.U8 [R91+UR9+0x2080], R236 ;  /* 0x002080ec5b007988 */ /* 0x0003e80008000009 */
[----:B------:R4:W-:Y:S01]  /*a030*/  STS.U8 [R91+UR9+0x2280], R238 ;  /* 0x002280ee5b007988 */ /* 0x0009e20008000009 */
[----:B-1----:R-:W-:Y:S02]  /*a040*/  PRMT R236, RZ, 0x7610, R236 ;  /* 0x00007610ffec7816 */ /* 0x002fe400000000ec */
[----:B----4-:R-:W-:Y:S01]  /*a050*/  PRMT R238, RZ, 0x7610, R238 ;  /* 0x00007610ffee7816 */ /* 0x010fe200000000ee */
[----:B------:R1:W-:Y:S04]  /*a060*/  STS.U8 [R91+UR9+0x2480], R167 ;  /* 0x002480a75b007988 */ /* 0x0003e80008000009 */
[----:B------:R4:W-:Y:S01]  /*a070*/  STS.U8 [R91+UR9+0x2680], R163 ;  /* 0x002680a35b007988 */ /* 0x0009e20008000009 */
[----:B-1----:R-:W-:-:S02]  /*a080*/  PRMT R167, RZ, 0x7610, R167 ;  /* 0x00007610ffa77816 */ /* 0x002fc400000000a7 */
[----:B----4-:R-:W-:Y:S01]  /*a090*/  PRMT R163, RZ, 0x7610, R163 ;  /* 0x00007610ffa37816 */ /* 0x010fe200000000a3 */
[----:B0-----:R-:W-:Y:S02]  /*a0a0*/  @!P0 IMAD.MOV.U32 R126, RZ, RZ, R127 ;  /* 0x000000ffff7e8224 */ /* 0x001fe400078e007f */
[----:B------:R-:W-:-:S05]  /*a0b0*/  @!P0 IMAD.MOV.U32 R127, RZ, RZ, R252 ;  /* 0x000000ffff7f8224 */ /* 0x000fca00078e00fc */
[----:B------:R0:W4:Y:S02]  /*a0c0*/  @!P0 LDG.E.U8 R236, desc[UR20][R126.64] ;  /* 0x000000147eec8981 */ /* 0x000124000c1e1100 */
[----:B0-----:R-:W-:Y:S02]  /*a0d0*/  @!P0 IMAD.MOV.U32 R126, RZ, RZ, R205 ;  /* 0x000000ffff7e8224 */ /* 0x001fe400078e00cd */
[----:B------:R-:W-:-:S05]  /*a0e0*/  @!P0 IMAD.MOV.U32 R127, RZ, RZ, R204 ;  /* 0x000000ffff7f8224 */ /* 0x000fca00078e00cc */
[----:B------:R0:W2:Y:S02]  /*a0f0*/  @!P0 LDG.E.U8 R238, desc[UR20][R126.64] ;  /* 0x000000147eee8981 */ /* 0x0000a4000c1e1100 */
[----:B0-----:R-:W-:Y:S02]  /*a100*/  @!P0 IMAD.MOV.U32 R126, RZ, RZ, R221 ;  /* 0x000000ffff7e8224 */ /* 0x001fe400078e00dd */
[----:B------:R-:W-:-:S05]  /*a110*/  @!P0 IMAD.MOV.U32 R127, RZ, RZ, R220 ;  /* 0x000000ffff7f8224 */ /* 0x000fca00078e00dc */
[----:B------:R0:W2:Y:S02]  /*a120*/  @!P0 LDG.E.U8 R167, desc[UR20][R126.64] ;  /* 0x000000147ea78981 */ /* 0x0000a4000c1e1100 */
[----:B0-----:R-:W-:Y:S02]  /*a130*/  @!P0 IMAD.MOV.U32 R126, RZ, RZ, R239 ;  /* 0x000000ffff7e8224 */ /* 0x001fe400078e00ef */
[----:B------:R-:W-:-:S05]  /*a140*/  @!P0 IMAD.MOV.U32 R127, RZ, RZ, R237 ;  /* 0x000000ffff7f8224 */ /* 0x000fca00078e00ed */
[----:B------:R0:W2:Y:S04]  /*a150*/  @!P0 LDG.E.U8 R163, desc[UR20][R126.64] ;  /* 0x000000147ea38981 */ /* 0x0000a8000c1e1100 */
[----:B------:R-:W0:Y:S04]  /*a160*/  LDL R126, [R1+0x4] ;  /* 0x00000400017e7983 */ /* 0x000e280000100800 */
[----:B------:R-:W0:Y:S04]  /*a170*/  LDL R127, [R1+0x8] ;  /* 0x00000800017f7983 */ /* 0x000e280000100800 */
[----:B------:R1:W-:Y:S04]  /*a180*/  STS.U8 [R91+UR9+0x2880], R161 ;  /* 0x002880a15b007988 */ /* 0x0003e80008000009 */
[----:B------:R3:W-:Y:S01]  /*a190*/  STS.U8 [R91+UR9+0x2a80], R128 ;  /* 0x002a80805b007988 */ /* 0x0007e20008000009 */
[----:B-1----:R-:W-:-:S02]  /*a1a0*/  PRMT R161, RZ, 0x7610, R161 ;  /* 0x00007610ffa17816 */ /* 0x002fc400000000a1 */
[----:B---3--:R-:W-:Y:S01]  /*a1b0*/  PRMT R128, RZ, 0x7610, R128 ;  /* 0x00007610ff807816 */ /* 0x008fe20000000080 */
[----:B------:R1:W-:Y:S04]  /*a1c0*/  STS.U8 [R91+UR9+0x2c80], R122 ;  /* 0x002c807a5b007988 */ /* 0x0003e80008000009 */
[----:B------:R3:W-:Y:S01]  /*a1d0*/  STS.U8 [R91+UR9+0x2e80], R125 ;  /* 0x002e807d5b007988 */ /* 0x0007e20008000009 */
[----:B-1----:R-:W-:Y:S02]  /*a1e0*/  PRMT R122, RZ, 0x7610, R122 ;  /* 0x00007610ff7a7816 */ /* 0x002fe4000000007a */
[----:B---3--:R-:W-:Y:S02]  /*a1f0*/  PRMT R125, RZ, 0x7610, R125 ;  /* 0x00007610ff7d7816 */ /* 0x008fe4000000007d */
[----:B0-----:R-:W-:-:S04]  /*a200*/  @!P0 LOP3.LUT R127, R127, R126, RZ, 0x3c, !PT ;  /* 0x0000007e7f7f8212 */ /* 0x001fc800078e3cff */
[----:B------:R-:W-:-:S04]  /*a210*/  @!P0 LOP3.LUT R126, R127, R126, RZ, 0x3c, !PT ;  /* 0x0000007e7f7e8212 */ /* 0x000fc800078e3cff */
[----:B------:R-:W-:-:S05]  /*a220*/  @!P0 LOP3.LUT R127, R127, R126, RZ, 0x3c, !PT ;  /* 0x0000007e7f7f8212 */ /* 0x000fca00078e3cff */
[----:B------:R0:W3:Y:S02]  /*a230*/  @!P0 LDG.E.U8 R161, desc[UR20][R126.64] ;  /* 0x000000147ea18981 */ /* 0x0000e4000c1e1100 */
        /* <DEDUP_REMOVED lines=11> */
[----:B------:R1:W-:Y:S02]  /*a2f0*/  STS.U8 [R91+UR9+0x3080], R130 ;  /* 0x003080825b007988 */ /* 0x0003e40008000009 */
[----:B-1----:R-:W-:-:S02]  /*a300*/  PRMT R130, RZ, 0x7610, R130 ;  /* 0x00007610ff827816 */ /* 0x002fc40000000082 */
[----:B------:R1:W-:Y:S02]  /*a310*/  STS.U8 [R91+UR9+0x3280], R133 ;  /* 0x003280855b007988 */ /* 0x0003e40008000009 */
[----:B-1----:R-:W1:Y:S01]  /*a320*/  S2R R133, SR_TID.X ;  /* 0x0000000000857919 */ /* 0x002e620000002100 */
[----:B0-----:R-:W-:-:S04]  /*a330*/  @!P0 LOP3.LUT R127, R127, R126, RZ, 0x3c, !PT ;  /* 0x0000007e7f7f8212 */ /* 0x001fc800078e3cff */
[----:B------:R-:W-:-:S04]  /*a340*/  @!P0 LOP3.LUT R126, R127, R126, RZ, 0x3c, !PT ;  /* 0x0000007e7f7e8212 */ /* 0x000fc800078e3cff */
[----:B------:R-:W-:-:S05]  /*a350*/  @!P0 LOP3.LUT R127, R127, R126, RZ, 0x3c, !PT ;  /* 0x0000007e7f7f8212 */ /* 0x000fca00078e3cff */
[----:B------:R0:W2:Y:S04]  /*a360*/  @!P0 LDG.E.U8 R130, desc[UR20][R126.64] ;  /* 0x000000147e828981 */ /* 0x0000a8000c1e1100 */
[----:B------:R-:W2:Y:S01]  /*a370*/  LDL.LU R126, [R1+0x18] ;  /* 0x00001800017e7983 */ /* 0x000ea20000300800 */
[----:B0-----:R-:W0:Y:S01]  /*a380*/  S2R R127, SR_TID.X ;  /* 0x00000000007f7919 */ /* 0x001e220000002100 */
[----:B-1----:R-:W-:Y:S02]  /*a390*/  LOP3.LUT R133, R133, 0x7f, RZ, 0xc0, !PT ;  /* 0x0000007f85857812 */ /* 0x002fe400078ec0ff */
[----:B------:R1:W5:Y:S02]  /*a3a0*/  LDL.LU R91, [R1+0x40] ;  /* 0x00004000015b7983 */ /* 0x0003640000300800 */
[----:B------:R-:W-:-:S05]  /*a3b0*/  LOP3.LUT R133, R133, 0x10, RZ, 0x3c, !PT ;  /* 0x0000001085857812 */ /* 0x000fca00078e3cff */
[----:B------:R-:W-:Y:S04]  /*a3c0*/  STS.U8 [R133+UR9+0x3480], R152 ;  /* 0x0034809885007988 */ /* 0x000fe80008000009 */
[----:B------:R0:W-:Y:S02]  /*a3d0*/  STS.U8 [R133+UR9+0x3680], R159 ;  /* 0x0036809f85007988 */ /* 0x0001e40008000009 */
[----:B0-----:R-:W-:-:S04]  /*a3e0*/  LOP3.LUT R127, R127, 0x7f, RZ, 0xc0, !PT ;  /* 0x0000007f7f7f7812 */ /* 0x001fc800078ec0ff */
[C---:B------:R-:W-:Y:S02]  /*a3f0*/  LOP3.LUT R159, R127.reuse, 0x10, RZ, 0x3c, !PT ;  /* 0x000000107f9f7812 */ /* 0x040fe400078e3cff */
[----:B------:R-:W-:-:S03]  /*a400*/  LOP3.LUT R152, R127, 0x20, RZ, 0x3c, !PT ;  /* 0x000000207f987812 */ /* 0x000fc600078e3cff */
[----:B------:R-:W-:Y:S04]  /*a410*/  STS.U8 [R159+UR9+0x3880], R166 ;  /* 0x003880a69f007988 */ /* 0x000fe80008000009 */
[----:B------:R-:W-:Y:S04]  /*a420*/  STS.U8 [R159+UR9+0x3a80], R172 ;  /* 0x003a80ac9f007988 */ /* 0x000fe80008000009 */
[----:B------:R-:W-:Y:S04]  /*a430*/  STS.U8 [R159+UR9+0x3c80], R178 ;  /* 0x003c80b29f007988 */ /* 0x000fe80008000009 */
[----:B------:R-:W-:Y:S01]  /*a440*/  STS.U8 [R159+UR9+0x3e80], R184 ;  /* 0x003e80b89f007988 */ /* 0x000fe20008000009 */
[----:B------:R-:W-:-:S03]  /*a450*/  LOP3.LUT R133, R127, 0x30, RZ, 0x3c, !PT ;  /* 0x000000307f857812 */ /* 0x000fc600078e3cff */
[----:B--2---:R-:W-:Y:S04]  /*a460*/  STS.U8 [R152+UR9+0x2100], R126 ;  /* 0x0021007e98007988 */ /* 0x004fe80008000009 */
[----:B------:R0:W-:Y:S04]  /*a470*/  STS.U8 [R152+UR9+0x2300], R92 ;  /* 0x0023005c98007988 */ /* 0x0001e80008000009 */
[----:B------:R2:W-:Y:S04]  /*a480*/  STS.U8 [R152+UR9+0x2500], R61 ;  /* 0x0025003d98007988 */ /* 0x0005e80008000009 */
[----:B------:R0:W-:Y:S04]  /*a490*/  STS.U8 [R152+UR9+0x2700], R62 ;  /* 0x0027003e98007988 */ /* 0x0001e80008000009 */
[----:B------:R-:W-:Y:S04]  /*a4a0*/  STS.U8 [R152+UR9+0x2900], R162 ;  /* 0x002900a298007988 */ /* 0x000fe80008000009 */
        /* <DEDUP_REMOVED lines=9> */
[----:B0-----:R1:W5:Y:S04]  /*a540*/  LDL.LU R92, [R1+0x3c] ;  /* 0x00003c00015c7983 */ /* 0x0013680000300800 */
[----:B------:R-:W-:Y:S04]  /*a550*/  STS.U8 [R152+UR9+0x3d00], R180 ;  /* 0x003d00b498007988 */ /* 0x000fe80008000009 */
[----:B--2---:R1:W5:Y:S04]  /*a560*/  LDL.LU R61, [R1+0x38] ;  /* 0x00003800013d7983 */ /* 0x0043680000300800 */
[----:B------:R-:W-:Y:S04]  /*a570*/  STS.U8 [R152+UR9+0x3f00], R186 ;  /* 0x003f00ba98007988 */ /* 0x000fe80008000009 */
[----:B------:R1:W5:Y:S04]  /*a580*/  LDL.LU R62, [R1+0x34] ;  /* 0x00003400013e7983 */ /* 0x0003680000300800 */
[----:B------:R0:W-:Y:S04]  /*a590*/  STS.U8 [R133+UR9+0x2180], R31 ;  /* 0x0021801f85007988 */ /* 0x0001e80008000009 */
[----:B------:R2:W-:Y:S04]  /*a5a0*/  STS.U8 [R133+UR9+0x2380], R32 ;  /* 0x0023802085007988 */ /* 0x0005e80008000009 */
[----:B------:R1:W-:Y:S04]  /*a5b0*/  STS.U8 [R133+UR9+0x2580], R0 ;  /* 0x0025800085007988 */ /* 0x0003e80008000009 */
[----:B0-----:R0:W5:Y:S04]  /*a5c0*/  LDL.LU R31, [R1+0x30] ;  /* 0x00003000011f7983 */ /* 0x0011680000300800 */
[----:B--2---:R0:W5:Y:S04]  /*a5d0*/  LDL.LU R32, [R1+0x2c] ;  /* 0x00002c0001207983 */ /* 0x0041680000300800 */
[----:B-1----:R0:W5:Y:S04]  /*a5e0*/  LDL.LU R0, [R1+0x28] ;  /* 0x0000280001007983 */ /* 0x0021680000300800 */
[----:B------:R1:W-:Y:S04]  /*a5f0*/  STS.U8 [R133+UR9+0x2780], R3 ;  /* 0x0027800385007988 */ /* 0x0003e80008000009 */
[----:B-1----:R0:W5:Y:S01]  /*a600*/  LDL.LU R3, [R1+0x24] ;  /* 0x0000240001037983 */ /* 0x0021620000300800 */
[----:B------:R-:W1:Y:S03]  /*a610*/  S2R R126, SR_TID.X ;  /* 0x00000000007e7919 */ /* 0x000e660000002100 */
[----:B------:R-:W-:Y:S04]  /*a620*/  STS.U8 [R133+UR9+0x2980], R157 ;  /* 0x0029809d85007988 */ /* 0x000fe80008000009 */
[----:B------:R-:W-:Y:S04]  /*a630*/  STS.U8 [R133+UR9+0x2b80], R119 ;  /* 0x002b807785007988 */ /* 0x000fe80008000009 */
[----:B------:R-:W-:Y:S04]  /*a640*/  STS.U8 [R133+UR9+0x2d80], R123 ;  /* 0x002d807b85007988 */ /* 0x000fe80008000009 */
[----:B------:R-:W-:Y:S04]  /*a650*/  STS.U8 [R133+UR9+0x2f80], R129 ;  /* 0x002f808185007988 */ /* 0x000fe80008000009 */
[----:B------:R-:W-:Y:S04]  /*a660*/  STS.U8 [R133+UR9+0x3180], R132 ;  /* 0x0031808485007988 */ /* 0x000fe80008000009 */
[----:B------:R-:W-:Y:S04]  /*a670*/  STS.U8 [R133+UR9+0x3380], R150 ;  /* 0x0033809685007988 */ /* 0x000fe80008000009 */
[----:B------:R-:W-:Y:S04]  /*a680*/  STS.U8 [R133+UR9+0x3580], R154 ;  /* 0x0035809a85007988 */ /* 0x000fe80008000009 */
[----:B------:R-:W-:Y:S01]  /*a690*/  STS.U8 [R133+UR9+0x3780], R164 ;  /* 0x003780a485007988 */ /* 0x000fe20008000009 */
[----:B-1----:R-:W-:-:S03]  /*a6a0*/  LOP3.LUT R127, R126, 0x7f, RZ, 0xc0, !PT ;  /* 0x0000007f7e7f7812 */ /* 0x002fc600078ec0ff */
        /* <DEDUP_REMOVED lines=22> */
[----:B------:R-:W-:Y:S04]  /*a810*/  STS.U8 [R133+UR9+0x5d80], R139 ;  /* 0x005d808b85007988 */ /* 0x000fe80008000009 */
[----:B------:R-:W-:Y:S04]  /*a820*/  STS.U8 [R121+UR9+0x5200], R138 ;  /* 0x0052008a79007988 */ /* 0x000fe80008000009 */
[----:B------:R-:W-:Y:S04]  /*a830*/  STS.U8 [R121+UR9+0x5600], R137 ;  /* 0x0056008979007988 */ /* 0x000fe80008000009 */
[----:B------:R-:W-:Y:S04]  /*a840*/  STS.U8 [R121+UR9+0x5a00], R136 ;  /* 0x005a008879007988 */ /* 0x000fe80008000009 */
[----:B------:R1:W-:Y:S04]  /*a850*/  STS.U8 [R121+UR9+0x5e00], R135 ;  /* 0x005e008779007988 */ /* 0x0003e80008000009 */
[----:B------:R-:W-:Y:S04]  /*a860*/  STS.U8 [R120+UR9+0x5280], R134 ;  /* 0x0052808678007988 */ /* 0x000fe80008000009 */
[----:B------:R-:W-:Y:S01]  /*a870*/  STS.U8 [R120+UR9+0x5680], R151 ;  /* 0x0056809778007988 */ /* 0x000fe20008000009 */
[----:B-1----:R-:W-:-:S03]  /*a880*/  LOP3.LUT R121, R127, 0x60, RZ, 0x3c, !PT ;  /* 0x000000607f797812 */ /* 0x002fc600078e3cff */
[----:B------:R-:W-:Y:S04]  /*a890*/  STS.U8 [R120+UR9+0x5a80], R148 ;  /* 0x005a809478007988 */ /* 0x000fe80008000009 */
[----:B----4-:R1:W-:Y:S04]  /*a8a0*/  STS.U8 [R120+UR9+0x5e80], R236 ;  /* 0x005e80ec78007988 */ /* 0x0103e80008000009 */
[----:B------:R0:W-:Y:S04]  /*a8b0*/  STS.U8 [R121+UR9+0x5300], R238 ;  /* 0x005300ee79007988 */ /* 0x0001e80008000009 */
[----:B------:R0:W-:Y:S01]  /*a8c0*/  STS.U8 [R121+UR9+0x5700], R167 ;  /* 0x005700a779007988 */ /* 0x0001e20008000009 */
[----:B-1----:R-:W-:-:S03]  /*a8d0*/  LOP3.LUT R120, R127, 0x70, RZ, 0x3c, !PT ;  /* 0x000000707f787812 */ /* 0x002fc600078e3cff */
[----:B------:R0:W-:Y:S04]  /*a8e0*/  STS.U8 [R121+UR9+0x5b00], R163 ;  /* 0x005b00a379007988 */ /* 0x0001e80008000009 */
[----:B---3--:R0:W-:Y:S04]  /*a8f0*/  STS.U8 [R121+UR9+0x5f00], R161 ;  /* 0x005f00a179007988 */ /* 0x0081e80008000009 */
[----:B------:R0:W-:Y:S04]  /*a900*/  STS.U8 [R120+UR9+0x5380], R128 ;  /* 0x0053808078007988 */ /* 0x0001e80008000009 */
[----:B------:R0:W-:Y:S04]  /*a910*/  STS.U8 [R120+UR9+0x5780], R122 ;  /* 0x0057807a78007988 */ /* 0x0001e80008000009 */
[----:B------:R0:W-:Y:S04]  /*a920*/  STS.U8 [R120+UR9+0x5b80], R125 ;  /* 0x005b807d78007988 */ /* 0x0001e80008000009 */
[----:B------:R0:W-:Y:S01]  /*a930*/  STS.U8 [R120+UR9+0x5f80], R130 ;  /* 0x005f808278007988 */ /* 0x0001e20008000009 */
[----:B------:R1:W-:Y:S06]  /*a940*/  MEMBAR.ALL.CTA ;  /* 0x0000000000007992 */ /* 0x0003ec0000008000 */
[----:B-1----:R-:W1:Y:S01]  /*a950*/  FENCE.VIEW.ASYNC.S ;  /* 0x00000000000073c6 */ /* 0x002e620000000000 */
[----:B------:R-:W-:Y:S01]  /*a960*/  ULEA UR6, UR23, UR9, 0x3 ;  /* 0x0000000917067291 */ /* 0x000fe2000f8e18ff */
[----:B------:R-:W-:-:S03]  /*a970*/  UMOV UR4, UR5 ;  /* 0x0000000500047c82 */ /* 0x000fc60008000000 */
[----:B------:R-:W-:Y:S01]  /*a980*/  UIADD3 UR6, UPT, UPT, UR6, 0x6000, URZ ;  /* 0x0000600006067890 */ /* 0x000fe2000fffe0ff */
[----:B-1----:R-:W-:Y:S06]  /*a990*/  BAR.SYNC.DEFER_BLOCKING 0x0 ;  /* 0x0000000000007b1d */ /* 0x002fec0000010000 */
[----:B0-----:R-:W-:Y:S05]  /*a9a0*/  BRA.U UP1, `(.L_x_9) ;  /* 0x0000000101487547 */ /* 0x001fea000b800000 */
[----:B------:R-:W-:Y:S01]  /*a9b0*/  UMOV UR13, 0x80004020 ;  /* 0x80004020000d7882 */ /* 0x000fe20000000000 */
[----:B------:R-:W-:Y:S01]  /*a9c0*/  UMOV UR15, 0x40004040 ;  /* 0x40004040000f7882 */ /* 0x000fe20000000000 */
[----:B------:R-:W-:Y:S01]  /*a9d0*/  UMOV UR16, 0x0 ;  /* 0x0000000000107882 */ /* 0x000fe20000000000 */
[----:B------:R-:W-:Y:S01]  /*a9e0*/  UMOV UR17, 0x4088490 ;  /* 0x0408849000117882 */ /* 0x000fe20000000000 */
[----:B------:R-:W-:Y:S01]  /*a9f0*/  UMOV UR40, 0x0 ;  /* 0x0000000000287882 */ /* 0x000fe20000000000 */
[----:B------:R-:W-:Y:S01]  /*aa00*/  UMOV UR41, 0x4088490 ;  /* 0x0408849000297882 */ /* 0x000fe20000000000 */
[----:B------:R-:W-:Y:S01]  /*aa10*/  UMOV UR42, 0x0 ;  /* 0x00000000002a7882 */ /* 0x000fe20000000000 */
[----:B------:R-:W-:Y:S01]  /*aa20*/  UMOV UR43, 0x4088490 ;  /* 0x04088490002b7882 */ /* 0x000fe20000000000 */
[----:B------:R-:W-:Y:S01]  /*aa30*/  UMOV UR7, URZ ;  /* 0x000000ff00077c82 */ /* 0x000fe20008000000 */
[----:B------:R0:W-:Y:S01]  /*aa40*/  UTCQMMA gdesc[UR12], gdesc[UR14], tmem[UR8], tmem[UR16], idesc[UR17], UPT ;  /* 0x00ff100e0c0075ea */ /* 0x0001e2000b800308 */
        /* <DEDUP_REMOVED lines=8> */
.L_x_9:
[----:B------:R-:W-:Y:S01]  /*aad0*/  UIADD3 UR23, UPT, UPT, UR23, 0x1, URZ ;  /* 0x0000000117177890 */ /* 0x000fe2000fffe0ff */
[----:B------:R-:W-:Y:S01]  /*aae0*/  IMAD.U32 R119, RZ, RZ, UR4 ;  /* 0x00000004ff777e24 */ /* 0x000fe2000f8e00ff */
[----:B------:R-:W-:Y:S02]  /*aaf0*/  UIADD3 UR19, UPT, UPT, UR19, -0x1, URZ ;  /* 0xffffffff13137890 */ /* 0x000fe4000fffe0ff */
[----:B------:R-:W-:Y:S02]  /*ab00*/  UISETP.GT.AND UP2, UPT, UR23, 0x1, UPT ;  /* 0x000000011700788c */ /* 0x000fe4000bf44270 */
[----:B------:R-:W-:Y:S02]  /*ab10*/  UIADD3 UR22, UPT, UPT, UR22, -0x80, URZ ;  /* 0xffffff8016167890 */ /* 0x000fe4000fffe0ff */
[----:B0-----:R-:W-:Y:S02]  /*ab20*/  USEL UR5, URZ, 0x1, !UP2 ;  /* 0x00000001ff057887 */ /* 0x001fe4000d000000 */
[----:B------:R-:W-:-:S02]  /*ab30*/  USEL UR23, UR23, URZ, !UP2 ;  /* 0x000000ff17177287 */ /* 0x000fc4000d000000 */
[----:B------:R-:W-:Y:S02]  /*ab40*/  UISETP.NE.U32.AND UP2, UPT, UR19, URZ, UPT ;  /* 0x000000ff1300728c */ /* 0x000fe4000bf45070 */
[----:B------:R-:W-:-:S07]  /*ab50*/  ULOP3.LUT UR5, UR4, UR5, URZ, 0x3c, !UPT ;  /* 0x0000000504057292 */ /* 0x000fce000f8e3cff */
[----:B------:R-:W-:Y:S05]  /*ab60*/  BRA.U UP2, `(.L_x_10) ;  /* 0xffffffbd02b07547 */ /* 0x000fea000b83ffff */
.L_x_7:
[----:B------:R-:W-:-:S09]  /*ab70*/  UISETP.GE.AND UP1, UPT, UR24, 0x80, UPT ;  /* 0x000000801800788c */ /* 0x000fd2000bf26270 */
[----:B------:R-:W-:Y:S05]  /*ab80*/  BRA.U !UP1, `(.L_x_11) ;  /* 0x0000000109107547 */ /* 0x000fea000b800000 */
[----:B------:R-:W-:-:S06]  /*ab90*/  USHF.L.U32 UR4, UR4, 0x1f, URZ ;  /* 0x0000001f04047899 */ /* 0x000fcc00080006ff */
[----:B-----5:R-:W-:-:S04]  /*aba0*/  IMAD.U32 R0, RZ, RZ, UR4 ;  /* 0x00000004ff007e24 */ /* 0x020fc8000f8e00ff */
[----:B------:R-:W1:Y:S02]  /*abb0*/  SYNCS.PHASECHK.TRANS64.TRYWAIT P0, [UR6], R0 ;  /* 0x00000000ff0075a7 */ /* 0x000e640008001106 */
[----:B-1----:R-:W-:Y:S05]  /*abc0*/  @!P0 BRA `(.L_x_12) ;  /* 0x0000000c00d88947 */ /* 0x002fea0003800000 */
.L_x_11:
[----:B------:R-:W2:Y:S01]  /*abd0*/  LDL.LU R26, [R1+0x1c] ;  /* 0x00001c00011a7983 */ /* 0x000ea20000300800 */
[----:B------:R-:W1:Y:S03]  /*abe0*/  LDCU UR4, c[0x0][0x3b4] ;  /* 0x00007680ff0477ac */ /* 0x000e660008000800 */
[----:B------:R-:W1:Y:S01]  /*abf0*/  LDL.LU R25, [R1+0x20] ;  /* 0x0000200001197983 */ /* 0x000e620000300800 */
[----:B------:R-:W3:Y:S01]  /*ac00*/  LDCU.128 UR12, c[0x0][0x390] ;  /* 0x00007200ff0c77ac */ /* 0x000ee20008000c00 */
[----:B------:R-:W-:Y:S06]  /*ac10*/  BAR.SYNC.DEFER_BLOCKING 0x0 ;  /* 0x0000000000007b1d */ /* 0x000fec0000010000 */
[----:B------:R-:W4:Y:S01]  /*ac20*/  S2R R27, SR_TID.X ;  /* 0x00000000001b7919 */ /* 0x000f220000002100 */
[----:B------:R-:W0:Y:S01]  /*ac30*/  S2R R28, SR_CgaCtaId ;  /* 0x00000000001c7919 */ /* 0x000e220000008800 */
[----:B------:R-:W3:Y:S02]  /*ac40*/  @!P3 SYNCS.CCTL.IV [UR9+0x6000] ;  /* 0x00600000ff00b9b1 */ /* 0x000ee40008000009 */
[----:B---3--:R-:W-:Y:S06]  /*ac50*/  BAR.SYNC.DEFER_BLOCKING 0x0 ;  /* 0x0000000000007b1d */ /* 0x008fec0000010000 */
[----:B------:R-:W-:Y:S01]  /*ac60*/  LDTM.16dp32bit_t0_t15.x16 R4, tmem[UR10] ;  /* 0x0000000a000479ee */ /* 0x000fe20008a00000 */
[----:B------:R-:W3:Y:S01]  /*ac70*/  LDTM.16dp32bit_t16_t31.x16 R4, tmem[UR10+0x10] ;  /* 0x0000100a000479ee */ /* 0x000ee20008a20000 */
[C---:B----45:R-:W-:Y:S01]  /*ac80*/  IMAD.SHL.U32 R3, R27.reuse, 0x10, RZ ;  /* 0x000000101b037824 */ /* 0x070fe200078e00ff */
[--C-:B------:R-:W-:Y:S01]  /*ac90*/  SHF.R.S32.HI R23, RZ, 0x5, R27.reuse ;  /* 0x00000005ff177819 */ /* 0x100fe2000001141b */
[C---:B------:R-:W-:Y:S01]  /*aca0*/  IMAD.SHL.U32 R0, R27.reuse, 0x20, RZ ;  /* 0x000000201b007824 */ /* 0x040fe200078e00ff */
[----:B------:R-:W-:Y:S01]  /*acb0*/  SHF.R.S32.HI R24, RZ, 0x2, R27 ;  /* 0x00000002ff187819 */ /* 0x000fe2000001141b */
[----:B------:R-:W-:Y:S01]  /*acc0*/  IMAD.SHL.U32 R21, R27, 0x4, RZ ;  /* 0x000000041b157824 */ /* 0x000fe200078e00ff */
[----:B------:R-:W-:-:S02]  /*acd0*/  LOP3.LUT R2, R3, 0x30, RZ, 0xc0, !PT ;  /* 0x0000003003027812 */ /* 0x000fc400078ec0ff */
[----:B------:R-:W-:Y:S02]  /*ace0*/  LOP3.LUT R0, R0, 0x300, RZ, 0xc0, !PT ;  /* 0x0000030000007812 */ /* 0x000fe400078ec0ff */
[----:B------:R-:W-:Y:S01]  /*acf0*/  LOP3.LUT R22, R2, 0x1c0, R21, 0xf8, !PT ;  /* 0x000001c002167812 */ /* 0x000fe200078ef815 */
[----:B------:R-:W-:Y:S01]  /*ad00*/  IMAD.SHL.U32 R2, R27, 0x2, RZ ;  /* 0x000000021b027824 */ /* 0x000fe200078e00ff */
[----:B------:R-:W-:Y:S01]  /*ad10*/  LOP3.LUT R3, R0, 0x70, R3, 0xf8, !PT ;  /* 0x0000007000037812 */ /* 0x000fe200078ef803 */
[----:B------:R-:W4:Y:S01]  /*ad20*/  @!P3 SYNCS.CCTL.IV [UR9+0x6008] ;  /* 0x00600800ff00b9b1 */ /* 0x000f220008000009 */
[----:B------:R-:W-:Y:S01]  /*ad30*/  SGXT R0, R23, 0x1 ;  /* 0x000000011700781a */ /* 0x000fe20000000200 */
[----:B------:R-:W-:Y:S01]  /*ad40*/  NOP ;  /* 0x0000000000007918 */ /* 0x000fe20000000000 */
[----:B------:R-:W-:Y:S02]  /*ad50*/  LOP3.LUT R2, R2, 0x80, RZ, 0xc0, !PT ;  /* 0x0000008002027812 */ /* 0x000fe400078ec0ff */
[----:B---3--:R-:W-:-:S02]  /*ad60*/  F2FP.SATFINITE.E5M2.F32.PACK_AB_MERGE_C R4, R5, R4, RZ ;  /* 0x000000040504723e */ /* 0x008fc400048060ff */
[----:B------:R-:W-:Y:S01]  /*ad70*/  F2FP.SATFINITE.E5M2.F32.PACK_AB_MERGE_C R8, R9, R8, RZ ;  /* 0x000000080908723e */ /* 0x000fe200048060ff */
[----:B------:R-:W3:Y:S01]  /*ad80*/  LDC R23, c[0x0][0x3b8] ;  /* 0x0000ee00ff177b82 */ /* 0x000ee20000000800 */
[----:B------:R-:W-:Y:S02]  /*ad90*/  F2FP.SATFINITE.E5M2.F32.PACK_AB_MERGE_C R6, R7, R6, RZ ;  /* 0x000000060706723e */ /* 0x000fe400048060ff */
[----:B------:R-:W-:Y:S02]  /*ada0*/  LOP3.LUT R3, R3, 0x840, R0, 0x78, !PT ;  /* 0x0000084003037812 */ /* 0x000fe400078e7800 */
[----:B------:R-:W-:Y:S02]  /*adb0*/  LOP3.LUT R4, R4, 0xffff, RZ, 0xc0, !PT ;  /* 0x0000ffff04047812 */ /* 0x000fe400078ec0ff */
[----:B------:R-:W-:Y:S02]  /*adc0*/  LOP3.LUT R8, R8, 0xffff, RZ, 0xc0, !PT ;  /* 0x0000ffff08087812 */ /* 0x000fe400078ec0ff */
[----:B------:R-:W-:-:S02]  /*add0*/  LOP3.LUT R5, R6, 0xffff, RZ, 0xc0, !PT ;  /* 0x0000ffff06057812 */ /* 0x000fc400078ec0ff */
[----:B------:R-:W-:Y:S02]  /*ade0*/  F2FP.SATFINITE.E5M2.F32.PACK_AB_MERGE_C R12, R13, R12, RZ ;  /* 0x0000000c0d0c723e */ /* 0x000fe400048060ff */
[----:B------:R-:W-:Y:S02]  /*adf0*/  F2FP.SATFINITE.E5M2.F32.PACK_AB_MERGE_C R14, R15, R14, RZ ;  /* 0x0000000e0f0e723e */ /* 0x000fe400048060ff */
[----:B------:R-:W-:Y:S02]  /*ae00*/  F2FP.SATFINITE.E5M2.F32.PACK_AB_MERGE_C R16, R17, R16, RZ ;  /* 0x000000101110723e */ /* 0x000fe400048060ff */
[----:B------:R-:W-:Y:S02]  /*ae10*/  IADD3 R9, PT, PT, R3, UR9, R2 ;  /* 0x0000000903097c10 */ /* 0x000fe4000fffe002 */
[----:B------:R-:W-:Y:S02]  /*ae20*/  PRMT R0, R8, 0x3340, R1 ;  /* 0x0000334008007816 */ /* 0x000fe40000000001 */
[----:B------:R-:W-:-:S02]  /*ae30*/  PRMT R3, R4, 0x3340, R5 ;  /* 0x0000334004037816 */ /* 0x000fc40000000005 */
[----:B------:R-:W-:Y:S02]  /*ae40*/  F2FP.SATFINITE.E5M2.F32.PACK_AB_MERGE_C R10, R11, R10, RZ ;  /* 0x0000000a0b0a723e */ /* 0x000fe400048060ff */
[----:B------:R-:W-:Y:S02]  /*ae50*/  LOP3.LUT R12, R12, 0xffff, RZ, 0xc0, !PT ;  /* 0x0000ffff0c0c7812 */ /* 0x000fe400078ec0ff */
[----:B------:R-:W-:Y:S02]  /*ae60*/  LOP3.LUT R11, R14, 0xffff, RZ, 0xc0, !PT ;  /* 0x0000ffff0e0b7812 */ /* 0x000fe400078ec0ff */
[----:B------:R-:W-:Y:S02]  /*ae70*/  LOP3.LUT R16, R16, 0xffff, RZ, 0xc0, !PT ;  /* 0x0000ffff10107812 */ /* 0x000fe400078ec0ff */
[----:B------:R-:W-:Y:S02]  /*ae80*/  PRMT R7, R3, 0x5410, R0 ;  /* 0x0000541003077816 */ /* 0x000fe40000000000 */
[----:B------:R-:W-:-:S02]  /*ae90*/  SHF.R.U32.HI R0, RZ, 0x8, R4 ;  /* 0x00000008ff007819 */ /* 0x000fc40000011604 */
[----:B------:R-:W-:Y:S02]  /*aea0*/  SHF.R.U32.HI R2, RZ, 0x8, R5 ;  /* 0x00000008ff027819 */ /* 0x000fe40000011605 */
[----:B------:R-:W-:Y:S02]  /*aeb0*/  SHF.R.U32.HI R3, RZ, 0x8, R8 ;  /* 0x00000008ff037819 */ /* 0x000fe40000011608 */
[----:B------:R-:W-:Y:S02]  /*aec0*/  SHF.R.U32.HI R4, RZ, 0x8, R12 ;  /* 0x00000008ff047819 */ /* 0x000fe4000001160c */
[--C-:B------:R-:W-:Y:S02]  /*aed0*/  SHF.R.U32.HI R5, RZ, 0x8, R11.reuse ;  /* 0x00000008ff057819 */ /* 0x100fe4000001160b */
[----:B------:R-:W-:Y:S02]  /*aee0*/  SHF.R.U32.HI R6, RZ, 0x8, R16 ;  /* 0x00000008ff067819 */ /* 0x000fe40000011610 */
[----:B------:R-:W-:-:S02]  /*aef0*/  PRMT R13, R12, 0x3340, R11 ;  /* 0x000033400c0d7816 */ /* 0x000fc4000000000b */
[----:B------:R-:W-:Y:S01]  /*af00*/  LOP3.LUT R11, R0, 0xffff, RZ, 0xc0, !PT ;  /* 0x0000ffff000b7812 */ /* 0x000fe200078ec0ff */
[----:B------:R-:W-:Y:S01]  /*af10*/  IMAD.SHL.U32 R0, R27, 0x40, RZ ;  /* 0x000000401b007824 */ /* 0x000fe200078e00ff */
[----:B------:R-:W-:Y:S02]  /*af20*/  LOP3.LUT R2, R2, 0xffff, RZ, 0xc0, !PT ;  /* 0x0000ffff02027812 */ /* 0x000fe400078ec0ff */
[----:B------:R-:W-:Y:S02]  /*af30*/  LOP3.LUT R3, R3, 0xffff, RZ, 0xc0, !PT ;  /* 0x0000ffff03037812 */ /* 0x000fe400078ec0ff */
[----:B------:R-:W-:Y:S02]  /*af40*/  LOP3.LUT R4, R4, 0xffff, RZ, 0xc0, !PT ;  /* 0x0000ffff04047812 */ /* 0x000fe400078ec0ff */
[----:B------:R-:W-:Y:S02]  /*af50*/  LOP3.LUT R5, R5, 0xffff, RZ, 0xc0, !PT ;  /* 0x0000ffff05057812 */ /* 0x000fe400078ec0ff */
[----:B------:R-:W-:-:S02]  /*af60*/  LOP3.LUT R6, R6, 0xffff, RZ, 0xc0, !PT ;  /* 0x0000ffff06067812 */ /* 0x000fc400078ec0ff */
[----:B------:R-:W-:Y:S02]  /*af70*/  PRMT R2, R11, 0x3340, R2 ;  /* 0x000033400b027816 */ /* 0x000fe40000000002 */
[----:B------:R-:W-:Y:S02]  /*af80*/  F2FP.SATFINITE.E5M2.F32.PACK_AB_MERGE_C R18, R19, R18, RZ ;  /* 0x000000121312723e */ /* 0x000fe400048060ff */
[----:B------:R-:W-:Y:S02]  /*af90*/  PRMT R8, R16, 0x3340, R1 ;  /* 0x0000334010087816 */ /* 0x000fe40000000001 */
[----:B------:R-:W-:Y:S02]  /*afa0*/  PRMT R3, R3, 0x3340, R20 ;  /* 0x0000334003037816 */ /* 0x000fe40000000014 */
[----:B------:R-:W-:Y:S02]  /*afb0*/  PRMT R11, R4, 0x3340, R5 ;  /* 0x00003340040b7816 */ /* 0x000fe40000000005 */
[----:B------:R-:W-:-:S02]  /*afc0*/  PRMT R6, R6, 0x3340, R1 ;  /* 0x0000334006067816 */ /* 0x000fc40000000001 */
[----:B------:R-:W-:Y:S02]  /*afd0*/  PRMT R5, R13, 0x5410, R8 ;  /* 0x000054100d057816 */ /* 0x000fe40000000008 */
[----:B------:R-:W-:Y:S02]  /*afe0*/  PRMT R3, R2, 0x5410, R3 ;  /* 0x0000541002037816 */ /* 0x000fe40000000003 */
[----:B------:R-:W-:Y:S02]  /*aff0*/  LOP3.LUT R10, R10, 0xffff, RZ, 0xc0, !PT ;  /* 0x0000ffff0a0a7812 */ /* 0x000fe400078ec0ff */
[----:B------:R-:W-:Y:S02]  /*b000*/  PRMT R11, R11, 0x5410, R6 ;  /* 0x000054100b0b7816 */ /* 0x000fe40000000006 */
[----:B------:R-:W-:Y:S02]  /*b010*/  LOP3.LUT R18, R18, 0xffff, RZ, 0xc0, !PT ;  /* 0x0000ffff12127812 */ /* 0x000fe400078ec0ff */
[----:B------:R-:W-:-:S02]  /*b020*/  PRMT R12, R7, 0x4210, R10 ;  /* 0x00004210070c7816 */ /* 0x000fc4000000000a */
[----:B------:R-:W-:Y:S02]  /*b030*/  PRMT R13, R3, 0x5210, R10 ;  /* 0x00005210030d7816 */ /* 0x000fe4000000000a */
[--C-:B------:R-:W-:Y:S02]  /*b040*/  PRMT R14, R5, 0x4210, R18.reuse ;  /* 0x00004210050e7816 */ /* 0x100fe40000000012 */
[----:B------:R-:W-:Y:S02]  /*b050*/  PRMT R15, R11, 0x5210, R18 ;  /* 0x000052100b0f7816 */ /* 0x000fe40000000012 */
[----:B------:R-:W-:Y:S02]  /*b060*/  SGXT R21, R24, 0x1 ;  /* 0x000000011815781a */ /* 0x000fe40000000200 */
[----:B------:R-:W-:Y:S01]  /*b070*/  LOP3.LUT R0, R0, 0x200, RZ, 0xc0, !PT ;  /* 0x0000020000007812 */ /* 0x000fe200078ec0ff */
[----:B----4-:R-:W-:Y:S01]  /*b080*/  STSM.16.M88.4 [R9], R12 ;  /* 0x0000000c09007844 */ /* 0x010fe20000000200 */
[----:B------:R-:W-:-:S02]  /*b090*/  LOP3.LUT R21, R22, 0x840, R21, 0x78, !PT ;  /* 0x0000084016157812 */ /* 0x000fc400078e7815 */
[----:B------:R-:W-:Y:S02]  /*b0a0*/  SHF.R.U32.HI R3, RZ, 0x6, R27 ;  /* 0x00000006ff037819 */ /* 0x000fe4000001161b */
[----:B------:R-:W-:Y:S01]  /*b0b0*/  IADD3 R4, PT, PT, R21, UR9, R0 ;  /* 0x0000000915047c10 */ /* 0x000fe2000fffe000 */
[----:B------:R-:W-:Y:S01]  /*b0c0*/  BAR.SYNC.DEFER_BLOCKING 0x0 ;  /* 0x0000000000007b1d */ /* 0x000fe20000010000 */
[----:B0-----:R-:W-:Y:S01]  /*b0d0*/  IMAD.SHL.U32 R0, R28, 0x20, RZ ;  /* 0x000000201c007824 */ /* 0x001fe200078e00ff */
[----:B------:R-:W-:-:S04]  /*b0e0*/  SGXT.U32 R3, R3, 0x1 ;  /* 0x000000010303781a */ /* 0x000fc80000000000 */
[----:B------:R-:W-:Y:S01]  /*b0f0*/  LOP3.LUT R2, R0, 0x20, RZ, 0xc0, !PT ;  /* 0x0000002000027812 */ /* 0x000fe200078ec0ff */
[----:B------:R-:W0:Y:S02]  /*b100*/  LDSM.16.M88.4 R4, [R4] ;  /* 0x000000000404783b */ /* 0x000e240000000200 */
[C---:B0-----:R-:W-:Y:S02]  /*b110*/  PRMT R13, R4.reuse, 0x7770, RZ ;  /* 0x00007770040d7816 */ /* 0x041fe400000000ff */
[C---:B------:R-:W-:Y:S02]  /*b120*/  PRMT R15, R4.reuse, 0x7771, RZ ;  /* 0x00007771040f7816 */ /* 0x040fe400000000ff */
[C---:B------:R-:W-:Y:S02]  /*b130*/  PRMT R17, R4.reuse, 0x7772, RZ ;  /* 0x0000777204117816 */ /* 0x040fe400000000ff */
[----:B------:R-:W-:Y:S02]  /*b140*/  PRMT R19, R4, 0x7773, RZ ;  /* 0x0000777304137816 */ /* 0x000fe400000000ff */
[----:B--2---:R-:W-:Y:S01]  /*b150*/  LOP3.LUT R14, R26, R3, R2, 0xfe, !PT ;  /* 0x000000031a0e7212 */ /* 0x004fe200078efe02 */
[C---:B-1----:R-:W-:Y:S01]  /*b160*/  IMAD R0, R25.reuse, UR4, RZ ;  /* 0x0000000419007c24 */ /* 0x042fe2000f8e02ff */
[----:B------:R-:W-:-:S03]  /*b170*/  ISETP.GE.AND P0, PT, R25, UR14, PT ;  /* 0x0000000e19007c0c */ /* 0x000fc6000bf06270 */
[C---:B---3--:R-:W-:Y:S01]  /*b180*/  IMAD R3, R14.reuse, R23, RZ ;  /* 0x000000170e037224 */ /* 0x048fe200078e02ff */
[----:B------:R-:W-:Y:S02]  /*b190*/  LOP3.LUT R2, R14, 0x4, RZ, 0xfc, !PT ;  /* 0x000000040e027812 */ /* 0x000fe400078efcff */
[----:B------:R-:W-:Y:S02]  /*b1a0*/  IADD3 R21, P1, PT, R0, UR12, RZ ;  /* 0x0000000c00157c10 */ /* 0x000fe4000ff3e0ff */
[C---:B------:R-:W-:Y:S02]  /*b1b0*/  LOP3.LUT R8, R14.reuse, 0x2, RZ, 0xfc, !PT ;  /* 0x000000020e087812 */ /* 0x040fe400078efcff */
[----:B------:R-:W-:Y:S02]  /*b1c0*/  ISETP.LT.AND P5, PT, R14, UR15, !P0 ;  /* 0x0000000f0e007c0c */ /* 0x000fe4000c7a1270 */
[----:B------:R-:W-:Y:S02]  /*b1d0*/  ISETP.LT.AND P3, PT, R2, UR15, !P0 ;  /* 0x0000000f02007c0c */ /* 0x000fe4000c761270 */
[----:B------:R-:W-:Y:S01]  /*b1e0*/  LEA.HI.X.SX32 R27, R0, UR13, 0x1, P1 ;  /* 0x0000000d001b7c11 */ /* 0x000fe200088f0eff */
[----:B------:R-:W-:Y:S01]  /*b1f0*/  IMAD R0, R23, 0x2, R3 ;  /* 0x0000000217007824 */ /* 0x000fe200078e0203 */
[----:B------:R-:W-:-:S02]  /*b200*/  ISETP.LT.AND P4, PT, R8, UR15, !P0 ;  /* 0x0000000f08007c0c */ /* 0x000fc4000c781270 */
[----:B------:R-:W-:Y:S01]  /*b210*/  IADD3 R2, P1, PT, R3, R21, RZ ;  /* 0x0000001503027210 */ /* 0x000fe20007f3e0ff */
[----:B------:R-:W-:Y:S01]  /*b220*/  IMAD R11, R23, 0x2, R0 ;  /* 0x00000002170b7824 */ /* 0x000fe200078e0200 */
[C---:B------:R-:W-:Y:S02]  /*b230*/  LOP3.LUT R8, R14.reuse, 0x8, RZ, 0xfc, !PT ;  /* 0x000000080e087812 */ /* 0x040fe400078efcff */
[----:B------:R-:W-:Y:S02]  /*b240*/  LEA.HI.X.SX32 R3, R3, R27, 0x1, P1 ;  /* 0x0000001b03037211 */ /* 0x000fe400008f0eff */
[----:B------:R-:W-:Y:S02]  /*b250*/  LOP3.LUT R9, R14, 0x6, RZ, 0xfc, !PT ;  /* 0x000000060e097812 */ /* 0x000fe400078efcff */
[----:B------:R-:W-:Y:S01]  /*b260*/  ISETP.LT.AND P1, PT, R8, UR15, !P0 ;  /* 0x0000000f08007c0c */ /* 0x000fe2000c721270 */
[----:B------:R0:W-:Y:S01]  /*b270*/  @P5 STG.E.U8 desc[UR20][R2.64], R13 ;  /* 0x0000000d02005986 */ /* 0x0001e2000c101114 */
[----:B------:R-:W-:-:S02]  /*b280*/  IADD3 R8, P6, PT, R0, R21, RZ ;  /* 0x0000001500087210 */ /* 0x000fc40007fde0ff */
[----:B------:R-:W-:Y:S02]  /*b290*/  LOP3.LUT R10, R14, 0xa, RZ, 0xfc, !PT ;  /* 0x0000000a0e0a7812 */ /* 0x000fe400078efcff */
[----:B------:R-:W-:Y:S02]  /*b2a0*/  ISETP.LT.AND P2, PT, R9, UR15, !P0 ;  /* 0x0000000f09007c0c */ /* 0x000fe4000c741270 */
[----:B------:R-:W-:Y:S01]  /*b2b0*/  LEA.HI.X.SX32 R9, R0, R27, 0x1, P6 ;  /* 0x0000001b00097211 */ /* 0x000fe200030f0eff */
[----:B------:R-:W-:Y:S01]  /*b2c0*/  IMAD R0, R23, 0x2, R11 ;  /* 0x0000000217007824 */ /* 0x000fe200078e020b */
[----:B------:R-:W-:Y:S02]  /*b2d0*/  ISETP.LT.AND P5, PT, R10, UR15, !P0 ;  /* 0x0000000f0a007c0c */ /* 0x000fe4000c7a1270 */
[----:B------:R-:W-:Y:S01]  /*b2e0*/  LOP3.LUT R12, R14, 0xc, RZ, 0xfc, !PT ;  /* 0x0000000c0e0c7812 */ /* 0x000fe200078efcff */
[----:B------:R1:W-:Y:S01]  /*b2f0*/  @P4 STG.E.U8 desc[UR20][R8.64], R15 ;  /* 0x0000000f08004986 */ /* 0x0003e2000c101114 */
[----:B------:R-:W-:-:S02]  /*b300*/  IADD3 R10, P6, PT, R11, R21, RZ ;  /* 0x000000150b0a7210 */ /* 0x000fc40007fde0ff */
[----:B------:R-:W-:Y:S01]  /*b310*/  ISETP.LT.AND P4, PT, R12, UR15, !P0 ;  /* 0x0000000f0c007c0c */ /* 0x000fe2000c781270 */
[----:B------:R-:W-:Y:S01]  /*b320*/  IMAD R12, R23, 0x2, R0 ;  /* 0x00000002170c7824 */ /* 0x000fe200078e0200 */
[----:B------:R-:W-:Y:S02]  /*b330*/  LEA.HI.X.SX32 R11, R11, R27, 0x1, P6 ;  /* 0x0000001b0b0b7211 */ /* 0x000fe400030f0eff */
[----:B0-----:R-:W-:Y:S02]  /*b340*/  IADD3 R2, P6, PT, R0, R21, RZ ;  /* 0x0000001500027210 */ /* 0x001fe40007fde0ff */
[----:B------:R-:W-:Y:S01]  /*b350*/  LOP3.LUT R13, R14, 0xe, RZ, 0xfc, !PT ;  /* 0x0000000e0e0d7812 */ /* 0x000fe200078efcff */
[----:B------:R-:W-:Y:S01]  /*b360*/  @P3 STG.E.U8 desc[UR20][R10.64], R17 ;  /* 0x000000110a003986 */ /* 0x000fe2000c101114 */
[----:B------:R-:W-:Y:S01]  /*b370*/  LEA.HI.X.SX32 R3, R0, R27, 0x1, P6 ;  /* 0x0000001b00037211 */ /* 0x000fe200030f0eff */
[----:B------:R-:W-:Y:S01]  /*b380*/  IMAD R0, R23, 0x2, R12 ;  /* 0x0000000217007824 */ /* 0x000fe200078e020c */
[----:B-1----:R-:W-:-:S02]  /*b390*/  IADD3 R8, P6, PT, R12, R21, RZ ;  /* 0x000000150c087210 */ /* 0x002fc40007fde0ff */
[----:B------:R-:W-:Y:S01]  /*b3a0*/  LOP3.LUT R4, R14, 0x10, RZ, 0xfc, !PT ;  /* 0x000000100e047812 */ /* 0x000fe200078efcff */
[----:B------:R0:W-:Y:S01]  /*b3b0*/  @P2 STG.E.U8 desc[UR20][R2.64], R19 ;  /* 0x0000001302002986 */ /* 0x0001e2000c101114 */
[----:B------:R-:W-:Y:S02]  /*b3c0*/  LEA.HI.X.SX32 R9, R12, R27, 0x1, P6 ;  /* 0x0000001b0c097211 */ /* 0x000fe400030f0eff */
[----:B------:R-:W-:Y:S02]  /*b3d0*/  PRMT R15, R5, 0x7770, RZ ;  /* 0x00007770050f7816 */ /* 0x000fe400000000ff */
[----:B------:R-:W-:Y:S02]  /*b3e0*/  ISETP.LT.AND P3, PT, R13, UR15, !P0 ;  /* 0x0000000f0d007c0c */ /* 0x000fe4000c761270 */
[----:B------:R-:W-:Y:S01]  /*b3f0*/  ISETP.LT.AND P2, PT, R4, UR15, !P0 ;  /* 0x0000000f04007c0c */ /* 0x000fe2000c741270 */
[----:B------:R-:W-:Y:S01]  /*b400*/  IMAD R4, R23, 0x2, R0 ;  /* 0x0000000217047824 */ /* 0x000fe200078e0200 */
[----:B------:R-:W-:Y:S01]  /*b410*/  LOP3.LUT R13, R14, 0x12, RZ, 0xfc, !PT ;  /* 0x000000120e0d7812 */ /* 0x000fe200078efcff */
[----:B------:R1:W-:Y:S01]  /*b420*/  @P1 STG.E.U8 desc[UR20][R8.64], R15 ;  /* 0x0000000f08001986 */ /* 0x0003e2000c101114 */
[----:B------:R-:W-:-:S02]  /*b430*/  IADD3 R12, P6, PT, R0, R21, RZ ;  /* 0x00000015000c7210 */ /* 0x000fc40007fde0ff */
[----:B------:R-:W-:Y:S02]  /*b440*/  ISETP.LT.AND P1, PT, R13, UR15, !P0 ;  /* 0x0000000f0d007c0c */ /* 0x000fe4000c721270 */
[----:B------:R-:W-:Y:S01]  /*b450*/  LEA.HI.X.SX32 R13, R0, R27, 0x1, P6 ;  /* 0x0000001b000d7211 */ /* 0x000fe200030f0eff */
[----:B------:R-:W-:Y:S01]  /*b460*/  IMAD R0, R23, 0x2, R4 ;  /* 0x0000000217007824 */ /* 0x000fe200078e0204 */
[----:B0-----:R-:W-:Y:S02]  /*b470*/  IADD3 R2, P6, PT, R4, R21, RZ ;  /* 0x0000001504027210 */ /* 0x001fe40007fde0ff */
[C---:B------:R-:W-:Y:S02]  /*b480*/  PRMT R11, R5.reuse, 0x7771, RZ ;  /* 0x00007771050b7816 */ /* 0x040fe400000000ff */
[----:B------:R-:W-:Y:S02]  /*b490*/  LOP3.LUT R10, R14, 0x14, RZ, 0xfc, !PT ;  /* 0x000000140e0a7812 */ /* 0x000fe400078efcff */
[----:B------:R-:W-:Y:S01]  /*b4a0*/  LEA.HI.X.SX32 R3, R4, R27, 0x1, P6 ;  /* 0x0000001b04037211 */ /* 0x000fe200030f0eff */
[----:B------:R0:W-:Y:S01]  /*b4b0*/  @P5 STG.E.U8 desc[UR20][R12.64], R11 ;  /* 0x0000000b0c005986 */ /* 0x0001e2000c101114 */
[----:B------:R-:W-:-:S02]  /*b4c0*/  PRMT R17, R5, 0x7772, RZ ;  /* 0x0000777205117816 */ /* 0x000fc400000000ff */
[----:B-1----:R-:W-:Y:S02]  /*b4d0*/  IADD3 R8, P6, PT, R0, R21, RZ ;  /* 0x0000001500087210 */ /* 0x002fe40007fde0ff */
[----:B------:R-:W-:Y:S01]  /*b4e0*/  ISETP.LT.AND P5, PT, R10, UR15, !P0 ;  /* 0x0000000f0a007c0c */ /* 0x000fe2000c7a1270 */
[C---:B------:R-:W-:Y:S01]  /*b4f0*/  IMAD R10, R23.reuse, 0x2, R0 ;  /* 0x00000002170a7824 */ /* 0x040fe200078e0200 */
[----:B------:R-:W-:Y:S01]  /*b500*/  LOP3.LUT R4, R14, 0x16, RZ, 0xfc, !PT ;  /* 0x000000160e047812 */ /* 0x000fe200078efcff */
[----:B------:R1:W-:Y:S01]  /*b510*/  @P4 STG.E.U8 desc[UR20][R2.64], R17 ;  /* 0x0000001102004986 */ /* 0x0003e2000c101114 */
[----:B------:R-:W-:Y:S01]  /*b520*/  LEA.HI.X.SX32 R9, R0, R27, 0x1, P6 ;  /* 0x0000001b00097211 */ /* 0x000fe200030f0eff */
[----:B------:R-:W-:Y:S01]  /*b530*/  IMAD R0, R23, 0x2, R10 ;  /* 0x0000000217007824 */ /* 0x000fe200078e020a */
[----:B------:R-:W-:Y:S02]  /*b540*/  PRMT R15, R5, 0x7773, RZ ;  /* 0x00007773050f7816 */ /* 0x000fe400000000ff */
[----:B------:R-:W-:Y:S01]  /*b550*/  ISETP.LT.AND P4, PT, R4, UR15, !P0 ;  /* 0x0000000f04007c0c */ /* 0x000fe2000c781270 */
[----:B0-----:R-:W-:Y:S01]  /*b560*/  IMAD R11, R23, 0x2, R0 ;  /* 0x00000002170b7824 */ /* 0x001fe200078e0200 */
[----:B------:R-:W-:Y:S01]  /*b570*/  LOP3.LUT R5, R14, 0x18, RZ, 0xfc, !PT ;  /* 0x000000180e057812 */ /* 0x000fe200078efcff */
[----:B------:R0:W-:Y:S01]  /*b580*/  @P3 STG.E.U8 desc[UR20][R8.64], R15 ;  /* 0x0000000f08003986 */ /* 0x0001e2000c101114 */
[----:B------:R-:W-:-:S02]  /*b590*/  IADD3 R4, P6, PT, R10, R21, RZ ;  /* 0x000000150a047210 */ /* 0x000fc40007fde0ff */
[----:B------:R-:W-:Y:S02]  /*b5a0*/  ISETP.LT.AND P3, PT, R5, UR15, !P0 ;  /* 0x0000000f05007c0c */ /* 0x000fe4000c761270 */
[----:B------:R-:W-:Y:S02]  /*b5b0*/  LEA.HI.X.SX32 R5, R10, R27, 0x1, P6 ;  /* 0x0000001b0a057211 */ /* 0x000fe400030f0eff */
[----:B-1----:R-:W-:Y:S02]  /*b5c0*/  IADD3 R2, P6, PT, R0, R21, RZ ;  /* 0x0000001500027210 */ /* 0x002fe40007fde0ff */
[----:B------:R-:W-:Y:S02]  /*b5d0*/  PRMT R17, R6, 0x7770, RZ ;  /* 0x0000777006117816 */ /* 0x000fe400000000ff */
[----:B------:R-:W-:Y:S01]  /*b5e0*/  LEA.HI.X.SX32 R3, R0, R27, 0x1, P6 ;  /* 0x0000001b00037211 */ /* 0x000fe200030f0eff */
[C---:B------:R-:W-:Y:S01]  /*b5f0*/  IMAD R0, R23.reuse, 0x2, R11 ;  /* 0x0000000217007824 */ /* 0x040fe200078e020b */
[----:B------:R-:W-:Y:S01]  /*b600*/  PRMT R19, R6, 0x7771, RZ ;  /* 0x0000777106137816 */ /* 0x000fe200000000ff */
[----:B------:R1:W-:Y:S01]  /*b610*/  @P2 STG.E.U8 desc[UR20][R4.64], R17 ;  /* 0x0000001104002986 */ /* 0x0003e2000c101114 */
[C---:B------:R-:W-:Y:S01]  /*b620*/  LOP3.LUT R10, R14.reuse, 0x1a, RZ, 0xfc, !PT ;  /* 0x0000001a0e0a7812 */ /* 0x040fe200078efcff */
[----:B------:R-:W-:Y:S01]  /*b630*/  IMAD R13, R23, 0x2, R0 ;  /* 0x00000002170d7824 */ /* 0x000fe200078e0200 */
[----:B0-----:R-:W-:Y:S01]  /*b640*/  LOP3.LUT R15, R14, 0x1c, RZ, 0xfc, !PT ;  /* 0x0000001c0e0f7812 */ /* 0x001fe200078efcff */
[----:B------:R0:W-:Y:S01]  /*b650*/  @P1 STG.E.U8 desc[UR20][R2.64], R19 ;  /* 0x0000001302001986 */ /* 0x0001e2000c101114 */
[----:B------:R-:W-:-:S02]  /*b660*/  ISETP.LT.AND P2, PT, R10, UR15, !P0 ;  /* 0x0000000f0a007c0c */ /* 0x000fc4000c741270 */
[CC--:B------:R-:W-:Y:S02]  /*b670*/  IADD3 R8, P1, PT, R11.reuse, R21.reuse, RZ ;  /* 0x000000150b087210 */ /* 0x0c0fe40007f3e0ff */
[C---:B------:R-:W-:Y:S02]  /*b680*/  IADD3 R10, P6, PT, R0.reuse, R21, RZ ;  /* 0x00000015000a7210 */ /* 0x040fe40007fde0ff */
[-C--:B------:R-:W-:Y:S02]  /*b690*/  LEA.HI.X.SX32 R9, R11, R27.reuse, 0x1, P1 ;  /* 0x0000001b0b097211 */ /* 0x080fe400008f0eff */
[----:B------:R-:W-:Y:S01]  /*b6a0*/  LEA.HI.X.SX32 R11, R0, R27, 0x1, P6 ;  /* 0x0000001b000b7211 */ /* 0x000fe200030f0eff */
[----:B------:R-:W-:Y:S01]  /*b6b0*/  IMAD R0, R23, 0x2, R13 ;  /* 0x0000000217007824 */ /* 0x000fe200078e020d */
[----:B------:R-:W-:Y:S02]  /*b6c0*/  IADD3 R12, P6, PT, R13, R21, RZ ;  /* 0x000000150d0c7210 */ /* 0x000fe40007fde0ff */
[----:B------:R-:W-:Y:S01]  /*b6d0*/  LOP3.LUT R14, R14, 0x1e, RZ, 0xfc, !PT ;  /* 0x0000001e0e0e7812 */ /* 0x000fe200078efcff */
[----:B-1----:R-:W-:Y:S01]  /*b6e0*/  IMAD R5, R23, 0x2, R0 ;  /* 0x0000000217057824 */ /* 0x002fe200078e0200 */
[----:B------:R-:W-:-:S02]  /*b6f0*/  LEA.HI.X.SX32 R13, R13, R27, 0x1, P6 ;  /* 0x0000001b0d0d7211 */ /* 0x000fc400030f0eff */
[C---:B0-----:R-:W-:Y:S02]  /*b700*/  IADD3 R2, P6, PT, R0.reuse, R21, RZ ;  /* 0x0000001500027210 */ /* 0x041fe40007fde0ff */
[----:B------:R-:W-:Y:S02]  /*b710*/  ISETP.LT.AND P1, PT, R15, UR15, !P0 ;  /* 0x0000000f0f007c0c */ /* 0x000fe4000c721270 */
[----:B------:R-:W-:Y:S01]  /*b720*/  LEA.HI.X.SX32 R3, R0, R27, 0x1, P6 ;  /* 0x0000001b00037211 */ /* 0x000fe200030f0eff */
[----:B------:R-:W-:Y:S01]  /*b730*/  IMAD R0, R23, 0x2, R5 ;  /* 0x0000000217007824 */ /* 0x000fe200078e0205 */
[----:B------:R-:W-:Y:S02]  /*b740*/  IADD3 R4, P6, PT, R5, R21, RZ ;  /* 0x0000001505047210 */ /* 0x000fe40007fde0ff */
[----:B------:R-:W-:Y:S02]  /*b750*/  ISETP.LT.AND P0, PT, R14, UR15, !P0 ;  /* 0x0000000f0e007c0c */ /* 0x000fe4000c701270 */
[----:B------:R-:W-:-:S02]  /*b760*/  PRMT R15, R6, 0x7772, RZ ;  /* 0x00007772060f7816 */ /* 0x000fc400000000ff */
[----:B------:R-:W-:Y:S02]  /*b770*/  PRMT R17, R6, 0x7773, RZ ;  /* 0x0000777306117816 */ /* 0x000fe400000000ff */
[----:B------:R-:W-:Y:S01]  /*b780*/  LEA.HI.X.SX32 R5, R5, R27, 0x1, P6 ;  /* 0x0000001b05057211 */ /* 0x000fe200030f0eff */
[----:B------:R0:W-:Y:S01]  /*b790*/  @P5 STG.E.U8 desc[UR20][R8.64], R15 ;  /* 0x0000000f08005986 */ /* 0x0001e2000c101114 */
[----:B------:R-:W-:Y:S02]  /*b7a0*/  IADD3 R6, P6, PT, R0, R21, RZ ;  /* 0x0000001500067210 */ /* 0x000fe40007fde0ff */
[C---:B------:R-:W-:Y:S01]  /*b7b0*/  PRMT R19, R7.reuse, 0x7770, RZ ;  /* 0x0000777007137816 */ /* 0x040fe200000000ff */
[----:B------:R0:W-:Y:S01]  /*b7c0*/  @P4 STG.E.U8 desc[UR20][R10.64], R17 ;  /* 0x000000110a004986 */ /* 0x0001e2000c101114 */
[C---:B------:R-:W-:Y:S02]  /*b7d0*/  PRMT R21, R7.reuse, 0x7771, RZ ;  /* 0x0000777107157816 */ /* 0x040fe400000000ff */
[C---:B------:R-:W-:Y:S01]  /*b7e0*/  PRMT R23, R7.reuse, 0x7772, RZ ;  /* 0x0000777207177816 */ /* 0x040fe200000000ff */
[----:B------:R0:W-:Y:S01]  /*b7f0*/  @P3 STG.E.U8 desc[UR20][R12.64], R19 ;  /* 0x000000130c003986 */ /* 0x0001e2000c101114 */
[----:B------:R-:W-:-:S02]  /*b800*/  PRMT R25, R7, 0x7773, RZ ;  /* 0x0000777307197816 */ /* 0x000fc400000000ff */
[----:B------:R-:W-:Y:S01]  /*b810*/  LEA.HI.X.SX32 R7, R0, R27, 0x1, P6 ;  /* 0x0000001b00077211 */ /* 0x000fe200030f0eff */
[----:B------:R0:W-:Y:S04]  /*b820*/  @P2 STG.E.U8 desc[UR20][R2.64], R21 ;  /* 0x0000001502002986 */ /* 0x0001e8000c101114 */
[----:B------:R0:W-:Y:S04]  /*b830*/  @P1 STG.E.U8 desc[UR20][R4.64], R23 ;  /* 0x0000001704001986 */ /* 0x0001e8000c101114 */
[----:B------:R0:W-:Y:S01]  /*b840*/  @P0 STG.E.U8 desc[UR20][R6.64], R25 ;  /* 0x0000001906000986 */ /* 0x0001e2000c101114 */
[----:B------:R-:W-:Y:S06]  /*b850*/  BAR.SYNC.DEFER_BLOCKING 0x0 ;  /* 0x0000000000007b1d */ /* 0x000fec0000010000 */
[----:B------:R-:W-:Y:S05]  /*b860*/  BRA.U UP0, `(.L_x_13) ;  /* 0x00000001009c7547 */ /* 0x000fea000b800000 */
[----:B------:R-:W1:Y:S01]  /*b870*/  S2UR UR5, SR_CgaCtaId ;  /* 0x00000000000579c3 */ /* 0x000e620000008800 */
[----:B------:R-:W-:Y:S01]  /*b880*/  NOP ;  /* 0x0000000000007918 */ /* 0x000fe20000000000 */
[----:B------:R-:W-:Y:S01]  /*b890*/  UMOV UR4, 0x50 ;  /* 0x0000005000047882 */ /* 0x000fe20000000000 */
[----:B------:R-:W-:Y:S02]  /*b8a0*/  IMAD.U32 R0, RZ, RZ, UR8 ;  /* 0x00000008ff007e24 */ /* 0x000fe4000f8e00ff */
[----:B0-----:R-:W-:-:S03]  /*b8b0*/  IMAD.MOV.U32 R3, RZ, RZ, 0x1 ;  /* 0x00000001ff037424 */ /* 0x001fc600078e00ff */
[----:B------:R-:W-:-:S04]  /*b8c0*/  LOP3.LUT R0, R0, 0xffff, RZ, 0xc0, !PT ;  /* 0x0000ffff00007812 */ /* 0x000fc800078ec0ff */
[----:B------:R-:W-:-:S05]  /*b8d0*/  SHF.R.U32.HI R0, RZ, 0x5, R0 ;  /* 0x00000005ff007819 */ /* 0x000fca0000011600 */
[----:B------:R-:W-:Y:S01]  /*b8e0*/  VIADD R2, R0, 0x10 ;  /* 0x0000001000027836 */ /* 0x000fe20000000000 */
[----:B------:R-:W-:Y:S01]  /*b8f0*/  SHF.L.U32 R0, R3, R0, RZ ;  /* 0x0000000003007219 */ /* 0x000fe200000006ff */
[----:B-1----:R-:W-:-:S03]  /*b900*/  ULEA UR6, UR5, UR4, 0x18 ;  /* 0x0000000405067291 */ /* 0x002fc6000f8ec0ff */
[----:B------:R-:W-:-:S04]  /*b910*/  SHF.L.U32 R3, R3, R2, RZ ;  /* 0x0000000203037219 */ /* 0x000fc800000006ff */
[----:B------:R-:W-:Y:S02]  /*b920*/  LOP3.LUT R0, R3, R0, RZ, 0xfc, !PT ;  /* 0x0000000003007212 */ /* 0x000fe400078efcff */
[----:B------:R-:W0:Y:S02]  /*b930*/  LDS R5, [UR6] ;  /* 0x00000006ff057984 */ /* 0x000e240008000800 */
[C---:B------:R-:W-:Y:S02]  /*b940*/  LOP3.LUT R2, R0.reuse, 0xffff, RZ, 0xc0, !PT ;  /* 0x0000ffff00027812 */ /* 0x040fe400078ec0ff */
[----:B0-----:R-:W-:-:S04]  /*b950*/  LOP3.LUT R3, R0, 0xffff, R5, 0x80, !PT ;  /* 0x0000ffff00037812 */ /* 0x001fc800078e8005 */
[----:B------:R-:W-:-:S13]  /*b960*/  ISETP.NE.AND P0, PT, R3, R2, PT ;  /* 0x000000020300720c */ /* 0x000fda0003f05270 */
[----:B------:R-:W-:Y:S05]  /*b970*/  @P0 BRA `(.L_x_14) ;  /* 0x0000000000500947 */ /* 0x000fea0003800000 */
[----:B------:R-:W-:Y:S02]  /*b980*/  SHF.R.U32.HI R5, RZ, 0x10, R5 ;  /* 0x00000010ff057819 */ /* 0x000fe40000011605 */
[----:B------:R-:W-:-:S04]  /*b990*/  SHF.R.U32.HI R2, RZ, 0x10, R0 ;  /* 0x00000010ff027819 */ /* 0x000fc80000011600 */
[----:B------:R-:W-:-:S04]  /*b9a0*/  LOP3.LUT R5, R5, R2, RZ, 0xc0, !PT ;  /* 0x0000000205057212 */ /* 0x000fc800078ec0ff */
[----:B------:R-:W-:-:S13]  /*b9b0*/  ISETP.NE.AND P0, PT, R5, R2, PT ;  /* 0x000000020500720c */ /* 0x000fda0003f05270 */
[----:B------:R-:W-:Y:S05]  /*b9c0*/  @P0 BRA `(.L_x_15) ;  /* 0x0000000000300947 */ /* 0x000fea0003800000 */
[----:B------:R-:W-:Y:S01]  /*b9d0*/  R2UR UR4, R0 ;  /* 0x00000000000472ca */ /* 0x000fe200000e0000 */
[----:B------:R-:W-:Y:S01]  /*b9e0*/  VOTEU.ANY UR5, UPT, PT ;  /* 0x0000000000057886 */ /* 0x000fe200038e0100 */
[----:B------:R-:W0:Y:S01]  /*b9f0*/  S2R R0, SR_LANEID ;  /* 0x0000000000007919 */ /* 0x000e220000000000 */
[----:B------:R-:W-:-:S10]  /*ba00*/  UFLO.U32 UR5, UR5 ;  /* 0x00000005000572bd */ /* 0x000fd400080e0000 */
[----:B------:R-:W-:-:S06]  /*ba10*/  ULOP3.LUT UR4, URZ, UR4, URZ, 0x33, !UPT ;  /* 0x00000004ff047292 */ /* 0x000fcc000f8e33ff */
[----:B------:R-:W-:-:S04]  /*ba20*/  IMAD.U32 R2, RZ, RZ, UR4 ;  /* 0x00000004ff027e24 */ /* 0x000fc8000f8e00ff */
[----:B------:R-:W1:Y:S02]  /*ba30*/  REDUX UR7, R2 ;  /* 0x00000000020773c4 */ /* 0x000e640000000000 */
[----:B------:R2:W-:Y:S01]  /*ba40*/  UTCATOMSWS.AND URZ, UR4 ;  /* 0x0000000400ff79e3 */ /* 0x0005e20008000000 */
[----:B0-----:R-:W-:Y:S01]  /*ba50*/  ISETP.EQ.U32.AND P0, PT, R0, UR5, PT ;  /* 0x0000000500007c0c */ /* 0x001fe2000bf02070 */
[----:B-1----:R-:W-:-:S12]  /*ba60*/  IMAD.U32 R0, RZ, RZ, UR7 ;  /* 0x00000007ff007e24 */ /* 0x002fd8000f8e00ff */
[----:B------:R2:W-:Y:S01]  /*ba70*/  @P0 ATOMS.AND RZ, [UR6], R0 ;  /* 0x00000000ffff098c */ /* 0x0005e2000a800006 */
[----:B------:R-:W-:Y:S05]  /*ba80*/  BRA `(.L_x_13) ;  /* 0x0000000000147947 */ /* 0x000fea0003800000 */
.L_x_15:
[----:B------:R-:W-:-:S07]  /*ba90*/  MOV R2, 0xbab0 ;  /* 0x0000bab000027802 */ /* 0x000fce0000000f00 */
[----:B------:R-:W-:Y:S05]  /*baa0*/  CALL.REL.NOINC `($__internal_0_$__cuda_sm10x_tcgen05_guardrail_trap_col_being_dealloced_not_returned_by_alloc) ;  /* 0x00000000002c7944 */ /* 0x000fea0003c00000 */
[----:B------:R-:W-:Y:S05]  /*bab0*/  BRA `(.L_x_13) ;  /* 0x0000000000087947 */ /* 0x000fea0003800000 */
.L_x_14:
[----:B------:R-:W-:-:S07]  /*bac0*/  MOV R2, 0xbae0 ;  /* 0x0000bae000027802 */ /* 0x000fce0000000f00 */
[----:B------:R-:W-:Y:S05]  /*bad0*/  CALL.REL.NOINC `($__internal_2_$__cuda_sm10x_tcgen05_guardrail_trap_unallocated_columns_being_dealloced) ;  /* 0x0000000000387944 */ /* 0x000fea0003c00000 */
.L_x_13:
[----:B------:R-:W-:Y:S01]  /*bae0*/  NOP ;  /* 0x0000000000007918 */ /* 0x000fe20000000000 */
[----:B--2---:R-:W-:Y:S05]  /*baf0*/  EXIT ;  /* 0x000000000000794d */ /* 0x004fea0003800000 */
.L_x_8:
[----:B------:R-:W0:Y:S02]  /*bb00*/  SYNCS.PHASECHK.TRANS64.TRYWAIT P1, [UR6], R119 ;  /* 0x00000077ff0075a7 */ /* 0x000e240008021106 */
[----:B0-----:R-:W-:Y:S05]  /*bb10*/  @!P1 BRA `(.L_x_8) ;  /* 0xfffffffc00f89947 */ /* 0x001fea000383ffff */
[----:B------:R-:W-:Y:S05]  /*bb20*/  BRA `(.L_x_16) ;  /* 0xffffffbc003c7947 */ /* 0x000fea000383ffff */
.L_x_12:
[----:B------:R-:W1:Y:S02]  /*bb30*/  SYNCS.PHASECHK.TRANS64.TRYWAIT P0, [UR6], R0 ;  /* 0x00000000ff0075a7 */ /* 0x000e640008001106 */
[----:B-1----:R-:W-:Y:S05]  /*bb40*/  @!P0 BRA `(.L_x_12) ;  /* 0xfffffffc00f88947 */ /* 0x002fea000383ffff */
[----:B------:R-:W-:Y:S05]  /*bb50*/  BRA `(.L_x_11) ;  /* 0xfffffff0001c7947 */ /* 0x000fea000383ffff */
        .weak           $__internal_0_$__cuda_sm10x_tcgen05_guardrail_trap_col_being_dealloced_not_returned_by_alloc
        .type           $__internal_0_$__cuda_sm10x_tcgen05_guardrail_trap_col_being_dealloced_not_returned_by_alloc,@function
        .size           $__internal_0_$__cuda_sm10x_tcgen05_guardrail_trap_col_being_dealloced_not_returned_by_alloc,($__internal_1_$__cuda_sm10x_tcgen05_guardrail_trap_phase_invalid_during_alloc - $__internal_0_$__cuda_sm10x_tcgen05_guardrail_trap_col_being_dealloced_not_returned_by_alloc)
$__internal_0_$__cuda_sm10x_tcgen05_guardrail_trap_col_being_dealloced_not_returned_by_alloc:
[----:B------:R-:W-:Y:S05]  /*bb60*/  BPT.TRAP 0x1 ;  /* 0x000000040000795c */ /* 0x000fea0000300000 */
[----:B------:R-:W-:-:S04]  /*bb70*/  IMAD.MOV.U32 R3, RZ, RZ, 0x0 ;  /* 0x00000000ff037424 */ /* 0x000fc800078e00ff */
[----:B------:R-:W-:Y:S05]  /*bb80*/  RET.REL.NODEC R2 `(matmul_kernel) ;  /* 0xffffff44021c7950 */ /* 0x000fea0003c3ffff */
        .weak           $__internal_1_$__cuda_sm10x_tcgen05_guardrail_trap_phase_invalid_during_alloc
        .type           $__internal_1_$__cuda_sm10x_tcgen05_guardrail_trap_phase_invalid_during_alloc,@function
        .size           $__internal_1_$__cuda_sm10x_tcgen05_guardrail_trap_phase_invalid_during_alloc,($__internal_2_$__cuda_sm10x_tcgen05_guardrail_trap_unallocated_columns_being_dealloced - $__internal_1_$__cuda_sm10x_tcgen05_guardrail_trap_phase_invalid_during_alloc)
$__internal_1_$__cuda_sm10x_tcgen05_guardrail_trap_phase_invalid_during_alloc:
[----:B------:R-:W-:Y:S05]  /*bb90*/  BPT.TRAP 0x1 ;  /* 0x000000040000795c */ /* 0x000fea0000300000 */
[----:B------:R-:W-:-:S04]  /*bba0*/  IMAD.MOV.U32 R3, RZ, RZ, 0x0 ;  /* 0x00000000ff037424 */ /* 0x000fc800078e00ff */
[----:B------:R-:W-:Y:S05]  /*bbb0*/  RET.REL.NODEC R2 `(matmul_kernel) ;  /* 0xffffff4402107950 */ /* 0x000fea0003c3ffff */
        .weak           $__internal_2_$__cuda_sm10x_tcgen05_guardrail_trap_unallocated_columns_being_dealloced
        .type           $__internal_2_$__cuda_sm10x_tcgen05_guardrail_trap_unallocated_columns_being_dealloced,@function
        .size           $__internal_2_$__cuda_sm10x_tcgen05_guardrail_trap_unallocated_columns_being_dealloced,(.L_x_20 - $__internal_2_$__cuda_sm10x_tcgen05_guardrail_trap_unallocated_columns_being_dealloced)
$__internal_2_$__cuda_sm10x_tcgen05_guardrail_trap_unallocated_columns_being_dealloced:
[----:B------:R-:W-:Y:S05]  /*bbc0*/  BPT.TRAP 0x1 ;  /* 0x000000040000795c */ /* 0x000fea0000300000 */
[----:B------:R-:W-:-:S04]  /*bbd0*/  IMAD.MOV.U32 R3, RZ, RZ, 0x0 ;  /* 0x00000000ff037424 */ /* 0x000fc800078e00ff */
[----:B------:R-:W-:Y:S05]  /*bbe0*/  RET.REL.NODEC R2 `(matmul_kernel) ;  /* 0xffffff4402047950 */ /* 0x000fea0003c3ffff */
.L_x_17:
[----:B------:R-:W-:-:S00]  /*bbf0*/  BRA `(.L_x_17) ;  /* 0xfffffffc00fc7947 */ /* 0x000fc0000383ffff */
[----:B------:R-:W-:-:S00]  /*bc00*/  NOP ;  /* 0x0000000000007918 */ /* 0x000fc00000000000 */
[----:B------:R-:W-:-:S00]  /*bc10*/  NOP ;  /* 0x0000000000007918 */ /* 0x000fc00000000000 */
[----:B------:R-:W-:-:S00]  /*bc20*/  NOP ;  /* 0x0000000000007918 */ /* 0x000fc00000000000 */
[----:B------:R-:W-:-:S00]  /*bc30*/  NOP ;  /* 0x0000000000007918 */ /* 0x000fc00000000000 */
[----:B------:R-:W-:-:S00]  /*bc40*/  NOP ;  /* 0x0000000000007918 */ /* 0x000fc00000000000 */
[----:B------:R-:W-:-:S00]  /*bc50*/  NOP ;  /* 0x0000000000007918 */ /* 0x000fc00000000000 */
[----:B------:R-:W-:-:S00]  /*bc60*/  NOP ;  /* 0x0000000000007918 */ /* 0x000fc00000000000 */
[----:B------:R-:W-:-:S00]  /*bc70*/  NOP ;  /* 0x0000000000007918 */ /* 0x000fc00000000000 */
.L_x_20:


//--------------------- .nv.shared.matmul_kernel  --------------------------
	.section	.nv.shared.matmul_kernel,"aw",@nobits
	.sectionflags	@""
	.align	16
	.zero		1024


//--------------------- .nv.shared.reserved.0     --------------------------
	.section	.nv.shared.reserved.0,"aw",@nobits
	.align	8
	.weak		__nv_reservedSMEM_offset_0_alias
	.size		__nv_reservedSMEM_offset_0_alias, 0, 64
	.other		__nv_reservedSMEM_offset_0_alias,@"STO_CUDA_RESERVED_SHARED STV_DEFAULT"
__nv_reservedSMEM_offset_0_alias:
	.zero		0
.nv.shared.reserved.0:
	.zero		64
	.weak		__nv_reservedSMEM_allocation_phase
	.type		__nv_reservedSMEM_allocation_phase,@object
	.size		__nv_reservedSMEM_allocation_phase,(.L_0 - __nv_reservedSMEM_allocation_phase)
__nv_reservedSMEM_allocation_phase:
	.zero		1
.L_0:
	.zero		7
	.weak		__nv_reservedSMEM_devtool_atexit_pc
	.type		__nv_reservedSMEM_devtool_atexit_pc,@object
	.size		__nv_reservedSMEM_devtool_atexit_pc,(__nv_reservedSMEM_allocation_mask - __nv_reservedSMEM_devtool_atexit_pc)
__nv_reservedSMEM_devtool_atexit_pc:
	.zero		8
	.weak		__nv_reservedSMEM_allocation_mask
	.type		__nv_reservedSMEM_allocation_mask,@object
	.size		__nv_reservedSMEM_allocation_mask,(.L_2 - __nv_reservedSMEM_allocation_mask)
__nv_reservedSMEM_allocation_mask:
	.zero		4
.L_2:


//--------------------- .nv.constant0.matmul_kernel --------------------------
	.section	.nv.constant0.matmul_kernel,"a",@progbits
	.sectionflags	@""
	.align	4
.nv.constant0.matmul_kernel:
	.zero		976


//--------------------- SYMBOLS --------------------------

	.type		.nv.reservedSmem.offset0,@object
	.size		.nv.reservedSmem.offset0,0x4
	.type		.nv.reservedSmem.cap,@object
	.size		.nv.reservedSmem.cap,0x4
